	.target	sm_90a

	.elftype	@"ET_EXEC"


//--------------------- .note.nv.tkinfo           --------------------------
	.section	.note.nv.tkinfo,"",@"SHT_NOTE"
	.sectionflags	@"SHF_NOTE_NV_TKINFO"
	.tkinfo
        /*0018*/ 	.word	0x00000002
        /*0030*/ 	.string	""
        /*0030*/ 	.string	"ptxas"
        /*0030*/ 	.string	"Cuda compilation tools, release 13.0, V13.0.88"
        /*0030*/ 	.string	"Build cuda_13.0.r13.0/compiler.36424714_0"
        /*0030*/ 	.string	"-arch sm_90a -m 64 "



//--------------------- .note.nv.cuinfo           --------------------------
	.section	.note.nv.cuinfo,"",@"SHT_NOTE"
	.sectionflags	@"SHF_NOTE_NV_CUINFO"
        /*0018*/ 	.short	0x0002
        /*001a*/ 	.short	0x005a
        /*001c*/ 	.short	0x0082
	.zero		2


//--------------------- .nv.info                  --------------------------
	.section	.nv.info,"",@"SHT_CUDA_INFO"
	.align	4


	//----- nvinfo : EIATTR_REGCOUNT
	.align		4
        /*0000*/ 	.byte	0x04, 0x2f
        /*0002*/ 	.short	(.L_15 - .L_14)
	.align		4
.L_14:
        /*0004*/ 	.word	index@(_ZN7cutlass13device_kernelINS_4gemm6kernel13GemmUniversalIN4cute5tupleIJiiiiEEENS1_10collective13CollectiveMmaINS1_34MainloopSm90TmaGmmaWarpSpecializedILi4ENS5_IJNS4_1CILi1EEESB_SB_EEENS1_35KernelTmaWarpSpecializedCooperativeEEENS5_IJNSA_ILi128EEENSA_ILi64EEESF_EEENS_10bfloat16_tENS5_IJlSB_lEEESI_SJ_NS4_8TiledMMAINS4_8MMA_AtomIJNS4_4SM904GMMA27MMA_64x64x16_F32BF16BF16_SSILNSN_5MajorE0ELSP_0ELNSN_7ScaleInE1ELSQ_1EEEEEENS4_6LayoutINS5_IJNSA_ILi2EEESB_SB_EEENS5_IJSB_NSA_ILi0EEESW_EEEEENS5_IJNS4_10UnderscoreESZ_SZ_EEEEENS4_13SM90_TMA_LOADENS4_14ComposedLayoutINS4_7SwizzleILi3ELi4ELi3EEENS4_18smem_ptr_flag_bitsILi16EEENST_INS5_IJNSA_ILi8EEESG_EEENS5_IJSG_SB_EEEEEEEvNS4_8identityES12_S1C_vS1D_EENS_8epilogue10collective6detail29Sm90TmaWarpSpecializedAdapterINS1G_15DefaultEpilogueISI_SJ_SJ_NS1F_6thread17LinearCombinationISI_Li1EffLNS1K_9ScaleType4KindE0ELNS_15FloatRoundStyleE2ESI_EENS1_15EpilogueDefaultEEEEEvvEEEEvNT_6ParamsE)
        /*0008*/ 	.word	0x000000a8


	//----- nvinfo : EIATTR_FRAME_SIZE
	.align		4
.L_15:
        /*000c*/ 	.byte	0x04, 0x11
        /*000e*/ 	.short	(.L_17 - .L_16)
	.align		4
.L_16:
        /*0010*/ 	.word	index@(_ZN7cutlass13device_kernelINS_4gemm6kernel13GemmUniversalIN4cute5tupleIJiiiiEEENS1_10collective13CollectiveMmaINS1_34MainloopSm90TmaGmmaWarpSpecializedILi4ENS5_IJNS4_1CILi1EEESB_SB_EEENS1_35KernelTmaWarpSpecializedCooperativeEEENS5_IJNSA_ILi128EEENSA_ILi64EEESF_EEENS_10bfloat16_tENS5_IJlSB_lEEESI_SJ_NS4_8TiledMMAINS4_8MMA_AtomIJNS4_4SM904GMMA27MMA_64x64x16_F32BF16BF16_SSILNSN_5MajorE0ELSP_0ELNSN_7ScaleInE1ELSQ_1EEEEEENS4_6LayoutINS5_IJNSA_ILi2EEESB_SB_EEENS5_IJSB_NSA_ILi0EEESW_EEEEENS5_IJNS4_10UnderscoreESZ_SZ_EEEEENS4_13SM90_TMA_LOADENS4_14ComposedLayoutINS4_7SwizzleILi3ELi4ELi3EEENS4_18smem_ptr_flag_bitsILi16EEENST_INS5_IJNSA_ILi8EEESG_EEENS5_IJSG_SB_EEEEEEEvNS4_8identityES12_S1C_vS1D_EENS_8epilogue10collective6detail29Sm90TmaWarpSpecializedAdapterINS1G_15DefaultEpilogueISI_SJ_SJ_NS1F_6thread17LinearCombinationISI_Li1EffLNS1K_9ScaleType4KindE0ELNS_15FloatRoundStyleE2ESI_EENS1_15EpilogueDefaultEEEEEvvEEEEvNT_6ParamsE)
        /*0014*/ 	.word	0x00000000


	//----- nvinfo : EIATTR_MIN_STACK_SIZE
	.align		4
.L_17:
        /*0018*/ 	.byte	0x04, 0x12
        /*001a*/ 	.short	(.L_19 - .L_18)
	.align		4
.L_18:
        /*001c*/ 	.word	index@(_ZN7cutlass13device_kernelINS_4gemm6kernel13GemmUniversalIN4cute5tupleIJiiiiEEENS1_10collective13CollectiveMmaINS1_34MainloopSm90TmaGmmaWarpSpecializedILi4ENS5_IJNS4_1CILi1EEESB_SB_EEENS1_35KernelTmaWarpSpecializedCooperativeEEENS5_IJNSA_ILi128EEENSA_ILi64EEESF_EEENS_10bfloat16_tENS5_IJlSB_lEEESI_SJ_NS4_8TiledMMAINS4_8MMA_AtomIJNS4_4SM904GMMA27MMA_64x64x16_F32BF16BF16_SSILNSN_5MajorE0ELSP_0ELNSN_7ScaleInE1ELSQ_1EEEEEENS4_6LayoutINS5_IJNSA_ILi2EEESB_SB_EEENS5_IJSB_NSA_ILi0EEESW_EEEEENS5_IJNS4_10UnderscoreESZ_SZ_EEEEENS4_13SM90_TMA_LOADENS4_14ComposedLayoutINS4_7SwizzleILi3ELi4ELi3EEENS4_18smem_ptr_flag_bitsILi16EEENST_INS5_IJNSA_ILi8EEESG_EEENS5_IJSG_SB_EEEEEEEvNS4_8identityES12_S1C_vS1D_EENS_8epilogue10collective6detail29Sm90TmaWarpSpecializedAdapterINS1G_15DefaultEpilogueISI_SJ_SJ_NS1F_6thread17LinearCombinationISI_Li1EffLNS1K_9ScaleType4KindE0ELNS_15FloatRoundStyleE2ESI_EENS1_15EpilogueDefaultEEEEEvvEEEEvNT_6ParamsE)
        /*0020*/ 	.word	0x00000000
.L_19:


//--------------------- .nv.compat                --------------------------
	.section	.nv.compat,"",@"SHT_CUDA_COMPAT_INFO"
	.align	4
        /*0000*/ 	.byte	0x02, 0x09, 0x01, 0x00, 0x02, 0x02, 0x04, 0x00, 0x02, 0x05, 0x05, 0x00, 0x03, 0x07, 0x01, 0x01
        /*0010*/ 	.byte	0x02, 0x03, 0x01, 0x00, 0x02, 0x06, 0x01, 0x00, 0x04, 0x0b, 0x08, 0x00, 0x00, 0x00, 0x00, 0x00
        /*0020*/ 	.byte	0x00, 0x00, 0x00, 0x00


//--------------------- .nv.info._ZN7cutlass13device_kernelINS_4gemm6kernel13GemmUniversalIN4cute5tupleIJiiiiEEENS1_10collective13CollectiveMmaINS1_34MainloopSm90TmaGmmaWarpSpecializedILi4ENS5_IJNS4_1CILi1EEESB_SB_EEENS1_35KernelTmaWarpSpecializedCooperativeEEENS5_IJNSA_ILi128EEENSA_ILi64EEESF_EEENS_10bfloat16_tENS5_IJlSB_lEEESI_SJ_NS4_8TiledMMAINS4_8MMA_AtomIJNS4_4SM904GMMA27MMA_64x64x16_F32BF16BF16_SSILNSN_5MajorE0ELSP_0ELNSN_7ScaleInE1ELSQ_1EEEEEENS4_6LayoutINS5_IJNSA_ILi2EEESB_SB_EEENS5_IJSB_NSA_ILi0EEESW_EEEEENS5_IJNS4_10UnderscoreESZ_SZ_EEEEENS4_13SM90_TMA_LOADENS4_14ComposedLayoutINS4_7SwizzleILi3ELi4ELi3EEENS4_18smem_ptr_flag_bitsILi16EEENST_INS5_IJNSA_ILi8EEESG_EEENS5_IJSG_SB_EEEEEEEvNS4_8identityES12_S1C_vS1D_EENS_8epilogue10collective6detail29Sm90TmaWarpSpecializedAdapterINS1G_15DefaultEpilogueISI_SJ_SJ_NS1F_6thread17LinearCombinationISI_Li1EffLNS1K_9ScaleType4KindE0ELNS_15FloatRoundStyleE2ESI_EENS1_15EpilogueDefaultEEEEEvvEEEEvNT_6ParamsE --------------------------
	.section	.nv.info._ZN7cutlass13device_kernelINS_4gemm6kernel13GemmUniversalIN4cute5tupleIJiiiiEEENS1_10collective13CollectiveMmaINS1_34MainloopSm90TmaGmmaWarpSpecializedILi4ENS5_IJNS4_1CILi1EEESB_SB_EEENS1_35KernelTmaWarpSpecializedCooperativeEEENS5_IJNSA_ILi128EEENSA_ILi64EEESF_EEENS_10bfloat16_tENS5_IJlSB_lEEESI_SJ_NS4_8TiledMMAINS4_8MMA_AtomIJNS4_4SM904GMMA27MMA_64x64x16_F32BF16BF16_SSILNSN_5MajorE0ELSP_0ELNSN_7ScaleInE1ELSQ_1EEEEEENS4_6LayoutINS5_IJNSA_ILi2EEESB_SB_EEENS5_IJSB_NSA_ILi0EEESW_EEEEENS5_IJNS4_10UnderscoreESZ_SZ_EEEEENS4_13SM90_TMA_LOADENS4_14ComposedLayoutINS4_7SwizzleILi3ELi4ELi3EEENS4_18smem_ptr_flag_bitsILi16EEENST_INS5_IJNSA_ILi8EEESG_EEENS5_IJSG_SB_EEEEEEEvNS4_8identityES12_S1C_vS1D_EENS_8epilogue10collective6detail29Sm90TmaWarpSpecializedAdapterINS1G_15DefaultEpilogueISI_SJ_SJ_NS1F_6thread17LinearCombinationISI_Li1EffLNS1K_9ScaleType4KindE0ELNS_15FloatRoundStyleE2ESI_EENS1_15EpilogueDefaultEEEEEvvEEEEvNT_6ParamsE,"",@"SHT_CUDA_INFO"
	.sectionflags	@""
	.align	4


	//----- nvinfo : EIATTR_CUDA_API_VERSION
	.align		4
        /*0000*/ 	.byte	0x04, 0x37
        /*0002*/ 	.short	(.L_21 - .L_20)
.L_20:
        /*0004*/ 	.word	0x00000082


	//----- nvinfo : EIATTR_KPARAM_INFO
	.align		4
.L_21:
        /*0008*/ 	.byte	0x04, 0x17
        /*000a*/ 	.short	(.L_23 - .L_22)
.L_22:
        /*000c*/ 	.word	0x00000000
        /*0010*/ 	.short	0x0000
        /*0012*/ 	.short	0x0070
        /*0014*/ 	.byte	0x00, 0xf0, 0x01, 0x10


	//----- nvinfo : EIATTR_SPARSE_MMA_MASK
	.align		4
.L_23:
        /*0018*/ 	.byte	0x03, 0x50
        /*001a*/ 	.short	0x0000


	//----- nvinfo : EIATTR_MAXREG_COUNT
	.align		4
        /*001c*/ 	.byte	0x03, 0x1b
        /*001e*/ 	.short	0x00a8


	//----- nvinfo : EIATTR_NUM_BARRIERS
	.align		4
        /*0020*/ 	.byte	0x02, 0x4c
        /*0022*/ 	.byte	0x01
	.zero		1


	//----- nvinfo : EIATTR_EXTERNS
	.align		4
        /*0024*/ 	.byte	0x04, 0x0f
        /*0026*/ 	.short	(.L_25 - .L_24)


	//   ....[0]....
	.align		4
.L_24:
        /*0028*/ 	.word	index@(__assertfail)


	//----- nvinfo : EIATTR_MERCURY_ISA_VERSION
	.align		4
.L_25:
        /*002c*/ 	.byte	0x03, 0x5f
        /*002e*/ 	.short	0x0101


	//----- nvinfo : EIATTR_INT_WARP_WIDE_INSTR_OFFSETS
	.align		4
        /*0030*/ 	.byte	0x04, 0x31
        /*0032*/ 	.short	(.L_27 - .L_26)


	//   ....[0]....
.L_26:
        /*0034*/ 	.word	0x000003b0


	//   ....[1]....
        /*0038*/ 	.word	0x000003c0


	//   ....[2]....
        /*003c*/ 	.word	0x000004e0


	//----- nvinfo : EIATTR_COOP_GROUP_MASK_REGIDS
	.align		4
.L_27:
        /*0040*/ 	.byte	0x04, 0x29
        /*0042*/ 	.short	(.L_29 - .L_28)


	//   ....[0]....
.L_28:
        /*0044*/ 	.word	0xffffffff


	//   ....[1]....
        /*0048*/ 	.word	0xffffffff


	//   ....[2]....
        /*004c*/ 	.word	0xffffffff


	//   ....[3]....
        /*0050*/ 	.word	0xffffffff


	//   ....[4]....
        /*0054*/ 	.word	0xffffffff


	//----- nvinfo : EIATTR_COOP_GROUP_INSTR_OFFSETS
	.align		4
.L_29:
        /*0058*/ 	.byte	0x04, 0x28
        /*005a*/ 	.short	(.L_31 - .L_30)


	//   ....[0]....
.L_30:
        /*005c*/ 	.word	0x00000060


	//   ....[1]....
        /*0060*/ 	.word	0x00000070


	//   ....[2]....
        /*0064*/ 	.word	0x00000130


	//   ....[3]....
        /*0068*/ 	.word	0x000002c0


	//   ....[4]....
        /*006c*/ 	.word	0x000011c0


	//----- nvinfo : EIATTR_REG_RECONFIG
	.align		4
.L_31:
        /*0070*/ 	.byte	0x01, 0x54
	.zero		2


	//----- nvinfo : EIATTR_SYSCALL_OFFSETS
	.align		4
        /*0074*/ 	.byte	0x04, 0x46
        /*0076*/ 	.short	(.L_33 - .L_32)


	//   ....[0]....
.L_32:
        /*0078*/ 	.word	0x000013b0


	//----- nvinfo : EIATTR_MBARRIER_INSTR_OFFSETS
	.align		4
.L_33:
        /*007c*/ 	.byte	0x04, 0x39
        /*007e*/ 	.short	(.L_35 - .L_34)


	//   ....[0]....
.L_34:
        /*0080*/ 	.word	0x00000230
        /*0084*/ 	.word	0x000000ff
        /*0088*/ 	.word	0x00000000
        /*008c*/ 	.short	0x0100
        /*008e*/ 	.byte	0x08
	.zero		1


	//   ....[1]....
        /*0090*/ 	.word	0x00000240
        /*0094*/ 	.word	0x000000ff
        /*0098*/ 	.word	0x00000020
        /*009c*/ 	.short	0x0100
        /*009e*/ 	.byte	0x08
	.zero		1


	//   ....[2]....
        /*00a0*/ 	.word	0x00000250
        /*00a4*/ 	.word	0x000000ff
        /*00a8*/ 	.word	0x00000008
        /*00ac*/ 	.short	0x0100
        /*00ae*/ 	.byte	0x08
	.zero		1


	//   ....[3]....
        /*00b0*/ 	.word	0x00000260
        /*00b4*/ 	.word	0x000000ff
        /*00b8*/ 	.word	0x00000028
        /*00bc*/ 	.short	0x0100
        /*00be*/ 	.byte	0x08
	.zero		1


	//   ....[4]....
        /*00c0*/ 	.word	0x00000270
        /*00c4*/ 	.word	0x000000ff
        /*00c8*/ 	.word	0x00000010
        /*00cc*/ 	.short	0x0100
        /*00ce*/ 	.byte	0x08
	.zero		1


	//   ....[5]....
        /*00d0*/ 	.word	0x00000280
        /*00d4*/ 	.word	0x000000ff
        /*00d8*/ 	.word	0x00000030
        /*00dc*/ 	.short	0x0100
        /*00de*/ 	.byte	0x08
	.zero		1


	//   ....[6]....
        /*00e0*/ 	.word	0x00000290
        /*00e4*/ 	.word	0x000000ff
        /*00e8*/ 	.word	0x00000018
        /*00ec*/ 	.short	0x0100
        /*00ee*/ 	.byte	0x08
	.zero		1


	//   ....[7]....
        /*00f0*/ 	.word	0x000002a0
        /*00f4*/ 	.word	0x000000ff
        /*00f8*/ 	.word	0x00000038
        /*00fc*/ 	.short	0x0100
        /*00fe*/ 	.byte	0x08
	.zero		1


	//   ....[8]....
        /*0100*/ 	.word	0x00000560
        /*0104*/ 	.word	0x000000ff
        /*0108*/ 	.word	0x00000050
        /*010c*/ 	.short	0x0100
        /*010e*/ 	.byte	0x08
	.zero		1


	//   ....[9]....
        /*0110*/ 	.word	0x000005c0
        /*0114*/ 	.word	0x000000ff
        /*0118*/ 	.word	0x00000058
        /*011c*/ 	.short	0x0100
        /*011e*/ 	.byte	0x08
	.zero		1


	//   ....[10]....
        /*0120*/ 	.word	0x00001430
        /*0124*/ 	.word	0x00000003
        /*0128*/ 	.word	0x00000000
        /*012c*/ 	.short	0x010a
        /*012e*/ 	.byte	0x3f
	.zero		1


	//   ....[11]....
        /*0130*/ 	.word	0x00001490
        /*0134*/ 	.word	0x00000003
        /*0138*/ 	.word	0x00000000
        /*013c*/ 	.short	0x010a
        /*013e*/ 	.byte	0x3f
	.zero		1


	//   ....[12]....
        /*0140*/ 	.word	0x000019a0
        /*0144*/ 	.word	0x000000ff
        /*0148*/ 	.word	0x00000000
        /*014c*/ 	.short	0x010a
        /*014e*/ 	.byte	0x08
	.zero		1


	//   ....[13]....
        /*0150*/ 	.word	0x000019e0
        /*0154*/ 	.word	0x000000ff
        /*0158*/ 	.word	0x00000000
        /*015c*/ 	.short	0x010a
        /*015e*/ 	.byte	0x08
	.zero		1


	//   ....[14]....
        /*0160*/ 	.word	0x00001e00
        /*0164*/ 	.word	0x000000ff
        /*0168*/ 	.word	0x00000000
        /*016c*/ 	.short	0x0101
        /*016e*/ 	.byte	0x07
	.zero		1


	//   ....[15]....
        /*0170*/ 	.word	0x00001fc0
        /*0174*/ 	.word	0x000000ff
        /*0178*/ 	.word	0x00000000
        /*017c*/ 	.short	0x0101
        /*017e*/ 	.byte	0x04
	.zero		1


	//   ....[16]....
        /*0180*/ 	.word	0x00005370
        /*0184*/ 	.word	0x0000000e
        /*0188*/ 	.word	0x00000020
        /*018c*/ 	.short	0x010a
        /*018e*/ 	.byte	0x3f
	.zero		1


	//   ....[17]....
        /*0190*/ 	.word	0x000057f0
        /*0194*/ 	.word	0x00000005
        /*0198*/ 	.word	0x00000058
        /*019c*/ 	.short	0x0101
        /*019e*/ 	.byte	0x3f
	.zero		1


	//   ....[18]....
        /*01a0*/ 	.word	0x00005f00
        /*01a4*/ 	.word	0x00000007
        /*01a8*/ 	.word	0x00000000
        /*01ac*/ 	.short	0x010a
        /*01ae*/ 	.byte	0x3f
	.zero		1


	//   ....[19]....
        /*01b0*/ 	.word	0x00005f80
        /*01b4*/ 	.word	0x00000008
        /*01b8*/ 	.word	0x00000000
        /*01bc*/ 	.short	0x010a
        /*01be*/ 	.byte	0x3f
	.zero		1


	//   ....[20]....
        /*01c0*/ 	.word	0x00006010
        /*01c4*/ 	.word	0x0000000b
        /*01c8*/ 	.word	0x00000000
        /*01cc*/ 	.short	0x010a
        /*01ce*/ 	.byte	0x3f
	.zero		1


	//   ....[21]....
        /*01d0*/ 	.word	0x000060a0
        /*01d4*/ 	.word	0x00000003
        /*01d8*/ 	.word	0x00000000
        /*01dc*/ 	.short	0x010a
        /*01de*/ 	.byte	0x3f
	.zero		1


	//   ....[22]....
        /*01e0*/ 	.word	0x00006100
        /*01e4*/ 	.word	0x00000003
        /*01e8*/ 	.word	0x00000000
        /*01ec*/ 	.short	0x010a
        /*01ee*/ 	.byte	0x3f
	.zero		1


	//   ....[23]....
        /*01f0*/ 	.word	0x00006160
        /*01f4*/ 	.word	0x00000004
        /*01f8*/ 	.word	0x00000000
        /*01fc*/ 	.short	0x010a
        /*01fe*/ 	.byte	0x3f
	.zero		1


	//   ....[24]....
        /*0200*/ 	.word	0x00006230
        /*0204*/ 	.word	0x0000000e
        /*0208*/ 	.word	0x00000020
        /*020c*/ 	.short	0x010a
        /*020e*/ 	.byte	0x3f
	.zero		1


	//   ....[25]....
        /*0210*/ 	.word	0x00006300
        /*0214*/ 	.word	0x00000007
        /*0218*/ 	.word	0x00000000
        /*021c*/ 	.short	0x010a
        /*021e*/ 	.byte	0x3f
	.zero		1


	//   ....[26]....
        /*0220*/ 	.word	0x00006350
        /*0224*/ 	.word	0x00000008
        /*0228*/ 	.word	0x00000000
        /*022c*/ 	.short	0x010a
        /*022e*/ 	.byte	0x3f
	.zero		1


	//   ....[27]....
        /*0230*/ 	.word	0x000063a0
        /*0234*/ 	.word	0x0000000b
        /*0238*/ 	.word	0x00000000
        /*023c*/ 	.short	0x010a
        /*023e*/ 	.byte	0x3f
	.zero		1


	//----- nvinfo : EIATTR_NUM_MBARRIERS
	.align		4
.L_35:
        /*0240*/ 	.byte	0x03, 0x38
        /*0242*/ 	.short	0x000a


	//----- nvinfo : EIATTR_EXIT_INSTR_OFFSETS
	.align		4
        /*0244*/ 	.byte	0x04, 0x1c
        /*0246*/ 	.short	(.L_37 - .L_36)


	//   ....[0]....
.L_36:
        /*0248*/ 	.word	0x00000660


	//   ....[1]....
        /*024c*/ 	.word	0x00000f20


	//   ....[2]....
        /*0250*/ 	.word	0x00004a50


	//   ....[3]....
        /*0254*/ 	.word	0x00005080


	//   ....[4]....
        /*0258*/ 	.word	0x000060f0


	//----- nvinfo : EIATTR_MAX_THREADS
	.align		4
.L_37:
        /*025c*/ 	.byte	0x04, 0x05
        /*025e*/ 	.short	(.L_39 - .L_38)
.L_38:
        /*0260*/ 	.word	0x00000180
        /*0264*/ 	.word	0x00000001
        /*0268*/ 	.word	0x00000001


	//----- nvinfo : EIATTR_CRS_STACK_SIZE
	.align		4
.L_39:
        /*026c*/ 	.byte	0x04, 0x1e
        /*026e*/ 	.short	(.L_41 - .L_40)
.L_40:
        /*0270*/ 	.word	0x00000000


	//----- nvinfo : EIATTR_CBANK_PARAM_SIZE
	.align		4
.L_41:
        /*0274*/ 	.byte	0x03, 0x19
        /*0276*/ 	.short	0x0470


	//----- nvinfo : EIATTR_PARAM_CBANK
	.align		4
        /*0278*/ 	.byte	0x04, 0x0a
        /*027a*/ 	.short	(.L_43 - .L_42)
	.align		4
.L_42:
        /*027c*/ 	.word	index@(.nv.constant0._ZN7cutlass13device_kernelINS_4gemm6kernel13GemmUniversalIN4cute5tupleIJiiiiEEENS1_10collective13CollectiveMmaINS1_34MainloopSm90TmaGmmaWarpSpecializedILi4ENS5_IJNS4_1CILi1EEESB_SB_EEENS1_35KernelTmaWarpSpecializedCooperativeEEENS5_IJNSA_ILi128EEENSA_ILi64EEESF_EEENS_10bfloat16_tENS5_IJlSB_lEEESI_SJ_NS4_8TiledMMAINS4_8MMA_AtomIJNS4_4SM904GMMA27MMA_64x64x16_F32BF16BF16_SSILNSN_5MajorE0ELSP_0ELNSN_7ScaleInE1ELSQ_1EEEEEENS4_6LayoutINS5_IJNSA_ILi2EEESB_SB_EEENS5_IJSB_NSA_ILi0EEESW_EEEEENS5_IJNS4_10UnderscoreESZ_SZ_EEEEENS4_13SM90_TMA_LOADENS4_14ComposedLayoutINS4_7SwizzleILi3ELi4ELi3EEENS4_18smem_ptr_flag_bitsILi16EEENST_INS5_IJNSA_ILi8EEESG_EEENS5_IJSG_SB_EEEEEEEvNS4_8identityES12_S1C_vS1D_EENS_8epilogue10collective6detail29Sm90TmaWarpSpecializedAdapterINS1G_15DefaultEpilogueISI_SJ_SJ_NS1F_6thread17LinearCombinationISI_Li1EffLNS1K_9ScaleType4KindE0ELNS_15FloatRoundStyleE2ESI_EENS1_15EpilogueDefaultEEEEEvvEEEEvNT_6ParamsE)
        /*0280*/ 	.short	0x0210
        /*0282*/ 	.short	0x0470


	//----- nvinfo : EIATTR_SW_WAR
	.align		4
.L_43:
        /*0284*/ 	.byte	0x04, 0x36
        /*0286*/ 	.short	(.L_45 - .L_44)
.L_44:
        /*0288*/ 	.word	0x00000008
.L_45:


//--------------------- .nv.callgraph             --------------------------
	.section	.nv.callgraph,"",@"SHT_CUDA_CALLGRAPH"
	.align	4
	.sectionentsize	8
	.align		4
        /*0000*/ 	.word	0x00000000
	.align		4
        /*0004*/ 	.word	0xffffffff
	.align		4
        /*0008*/ 	.word	index@(_ZN7cutlass13device_kernelINS_4gemm6kernel13GemmUniversalIN4cute5tupleIJiiiiEEENS1_10collective13CollectiveMmaINS1_34MainloopSm90TmaGmmaWarpSpecializedILi4ENS5_IJNS4_1CILi1EEESB_SB_EEENS1_35KernelTmaWarpSpecializedCooperativeEEENS5_IJNSA_ILi128EEENSA_ILi64EEESF_EEENS_10bfloat16_tENS5_IJlSB_lEEESI_SJ_NS4_8TiledMMAINS4_8MMA_AtomIJNS4_4SM904GMMA27MMA_64x64x16_F32BF16BF16_SSILNSN_5MajorE0ELSP_0ELNSN_7ScaleInE1ELSQ_1EEEEEENS4_6LayoutINS5_IJNSA_ILi2EEESB_SB_EEENS5_IJSB_NSA_ILi0EEESW_EEEEENS5_IJNS4_10UnderscoreESZ_SZ_EEEEENS4_13SM90_TMA_LOADENS4_14ComposedLayoutINS4_7SwizzleILi3ELi4ELi3EEENS4_18smem_ptr_flag_bitsILi16EEENST_INS5_IJNSA_ILi8EEESG_EEENS5_IJSG_SB_EEEEEEEvNS4_8identityES12_S1C_vS1D_EENS_8epilogue10collective6detail29Sm90TmaWarpSpecializedAdapterINS1G_15DefaultEpilogueISI_SJ_SJ_NS1F_6thread17LinearCombinationISI_Li1EffLNS1K_9ScaleType4KindE0ELNS_15FloatRoundStyleE2ESI_EENS1_15EpilogueDefaultEEEEEvvEEEEvNT_6ParamsE)
	.align		4
        /*000c*/ 	.word	index@(__assertfail)
	.align		4
        /*0010*/ 	.word	0x00000000
	.align		4
        /*0014*/ 	.word	0xfffffffe
	.align		4
        /*0018*/ 	.word	0x00000000
	.align		4
        /*001c*/ 	.word	0xfffffffd
	.align		4
        /*0020*/ 	.word	0x00000000
	.align		4
        /*0024*/ 	.word	0xfffffffc


//--------------------- .nv.constant4             --------------------------
	.section	.nv.constant4,"a",@progbits
	.align	8
	.align		8
.nv.constant4:
        /*0000*/ 	.dword	__assertfail
	.align		8
        /*0008*/ 	.dword	__unnamed_1
	.align		8
        /*0010*/ 	.dword	_ZN40_INTERNAL_f4c62309_4_k_cu_ceced7ae_102004cuda3std3__45__cpo5beginE
	.align		8
        /*0018*/ 	.dword	_ZN40_INTERNAL_f4c62309_4_k_cu_ceced7ae_102004cuda3std3__45__cpo3endE
	.align		8
        /*0020*/ 	.dword	_ZN40_INTERNAL_f4c62309_4_k_cu_ceced7ae_102004cuda3std3__45__cpo6cbeginE
	.align		8
        /*0028*/ 	.dword	_ZN40_INTERNAL_f4c62309_4_k_cu_ceced7ae_102004cuda3std3__45__cpo4cendE
	.align		8
        /*0030*/ 	.dword	_ZN40_INTERNAL_f4c62309_4_k_cu_ceced7ae_102004cuda3std3__442_GLOBAL__N__f4c62309_4_k_cu_ceced7ae_102006ignoreE
	.align		8
        /*0038*/ 	.dword	_ZN40_INTERNAL_f4c62309_4_k_cu_ceced7ae_102004cuda3std3__419piecewise_constructE
	.align		8
        /*0040*/ 	.dword	_ZN40_INTERNAL_f4c62309_4_k_cu_ceced7ae_102004cuda3std3__48in_placeE
	.align		8
        /*0048*/ 	.dword	_ZN40_INTERNAL_f4c62309_4_k_cu_ceced7ae_102004cuda3std6ranges3__45__cpo4swapE
	.align		8
        /*0050*/ 	.dword	_ZN40_INTERNAL_f4c62309_4_k_cu_ceced7ae_102004cuda3std6ranges3__45__cpo9iter_moveE
	.align		8
        /*0058*/ 	.dword	_ZN40_INTERNAL_f4c62309_4_k_cu_ceced7ae_102004cute7productE
	.align		8
        /*0060*/ 	.dword	_ZN40_INTERNAL_f4c62309_4_k_cu_ceced7ae_102004cute1_E
	.align		8
        /*0068*/ 	.dword	$str$22
	.align		8
        /*0070*/ 	.dword	$str$23


//--------------------- .text._ZN7cutlass13device_kernelINS_4gemm6kernel13GemmUniversalIN4cute5tupleIJiiiiEEENS1_10collective13CollectiveMmaINS1_34MainloopSm90TmaGmmaWarpSpecializedILi4ENS5_IJNS4_1CILi1EEESB_SB_EEENS1_35KernelTmaWarpSpecializedCooperativeEEENS5_IJNSA_ILi128EEENSA_ILi64EEESF_EEENS_10bfloat16_tENS5_IJlSB_lEEESI_SJ_NS4_8TiledMMAINS4_8MMA_AtomIJNS4_4SM904GMMA27MMA_64x64x16_F32BF16BF16_SSILNSN_5MajorE0ELSP_0ELNSN_7ScaleInE1ELSQ_1EEEEEENS4_6LayoutINS5_IJNSA_ILi2EEESB_SB_EEENS5_IJSB_NSA_ILi0EEESW_EEEEENS5_IJNS4_10UnderscoreESZ_SZ_EEEEENS4_13SM90_TMA_LOADENS4_14ComposedLayoutINS4_7SwizzleILi3ELi4ELi3EEENS4_18smem_ptr_flag_bitsILi16EEENST_INS5_IJNSA_ILi8EEESG_EEENS5_IJSG_SB_EEEEEEEvNS4_8identityES12_S1C_vS1D_EENS_8epilogue10collective6detail29Sm90TmaWarpSpecializedAdapterINS1G_15DefaultEpilogueISI_SJ_SJ_NS1F_6thread17LinearCombinationISI_Li1EffLNS1K_9ScaleType4KindE0ELNS_15FloatRoundStyleE2ESI_EENS1_15EpilogueDefaultEEEEEvvEEEEvNT_6ParamsE --------------------------
	.section	.text._ZN7cutlass13device_kernelINS_4gemm6kernel13GemmUniversalIN4cute5tupleIJiiiiEEENS1_10collective13CollectiveMmaINS1_34MainloopSm90TmaGmmaWarpSpecializedILi4ENS5_IJNS4_1CILi1EEESB_SB_EEENS1_35KernelTmaWarpSpecializedCooperativeEEENS5_IJNSA_ILi128EEENSA_ILi64EEESF_EEENS_10bfloat16_tENS5_IJlSB_lEEESI_SJ_NS4_8TiledMMAINS4_8MMA_AtomIJNS4_4SM904GMMA27MMA_64x64x16_F32BF16BF16_SSILNSN_5MajorE0ELSP_0ELNSN_7ScaleInE1ELSQ_1EEEEEENS4_6LayoutINS5_IJNSA_ILi2EEESB_SB_EEENS5_IJSB_NSA_ILi0EEESW_EEEEENS5_IJNS4_10UnderscoreESZ_SZ_EEEEENS4_13SM90_TMA_LOADENS4_14ComposedLayoutINS4_7SwizzleILi3ELi4ELi3EEENS4_18smem_ptr_flag_bitsILi16EEENST_INS5_IJNSA_ILi8EEESG_EEENS5_IJSG_SB_EEEEEEEvNS4_8identityES12_S1C_vS1D_EENS_8epilogue10collective6detail29Sm90TmaWarpSpecializedAdapterINS1G_15DefaultEpilogueISI_SJ_SJ_NS1F_6thread17LinearCombinationISI_Li1EffLNS1K_9ScaleType4KindE0ELNS_15FloatRoundStyleE2ESI_EENS1_15EpilogueDefaultEEEEEvvEEEEvNT_6ParamsE,"ax",@progbits
	.align	128
.text._ZN7cutlass13device_kernelINS_4gemm6kernel13GemmUniversalIN4cute5tupleIJiiiiEEENS1_10collective13CollectiveMmaINS1_34MainloopSm90TmaGmmaWarpSpecializedILi4ENS5_IJNS4_1CILi1EEESB_SB_EEENS1_35KernelTmaWarpSpecializedCooperativeEEENS5_IJNSA_ILi128EEENSA_ILi64EEESF_EEENS_10bfloat16_tENS5_IJlSB_lEEESI_SJ_NS4_8TiledMMAINS4_8MMA_AtomIJNS4_4SM904GMMA27MMA_64x64x16_F32BF16BF16_SSILNSN_5MajorE0ELSP_0ELNSN_7ScaleInE1ELSQ_1EEEEEENS4_6LayoutINS5_IJNSA_ILi2EEESB_SB_EEENS5_IJSB_NSA_ILi0EEESW_EEEEENS5_IJNS4_10UnderscoreESZ_SZ_EEEEENS4_13SM90_TMA_LOADENS4_14ComposedLayoutINS4_7SwizzleILi3ELi4ELi3EEENS4_18smem_ptr_flag_bitsILi16EEENST_INS5_IJNSA_ILi8EEESG_EEENS5_IJSG_SB_EEEEEEEvNS4_8identityES12_S1C_vS1D_EENS_8epilogue10collective6detail29Sm90TmaWarpSpecializedAdapterINS1G_15DefaultEpilogueISI_SJ_SJ_NS1F_6thread17LinearCombinationISI_Li1EffLNS1K_9ScaleType4KindE0ELNS_15FloatRoundStyleE2ESI_EENS1_15EpilogueDefaultEEEEEvvEEEEvNT_6ParamsE:
        .type           _ZN7cutlass13device_kernelINS_4gemm6kernel13GemmUniversalIN4cute5tupleIJiiiiEEENS1_10collective13CollectiveMmaINS1_34MainloopSm90TmaGmmaWarpSpecializedILi4ENS5_IJNS4_1CILi1EEESB_SB_EEENS1_35KernelTmaWarpSpecializedCooperativeEEENS5_IJNSA_ILi128EEENSA_ILi64EEESF_EEENS_10bfloat16_tENS5_IJlSB_lEEESI_SJ_NS4_8TiledMMAINS4_8MMA_AtomIJNS4_4SM904GMMA27MMA_64x64x16_F32BF16BF16_SSILNSN_5MajorE0ELSP_0ELNSN_7ScaleInE1ELSQ_1EEEEEENS4_6LayoutINS5_IJNSA_ILi2EEESB_SB_EEENS5_IJSB_NSA_ILi0EEESW_EEEEENS5_IJNS4_10UnderscoreESZ_SZ_EEEEENS4_13SM90_TMA_LOADENS4_14ComposedLayoutINS4_7SwizzleILi3ELi4ELi3EEENS4_18smem_ptr_flag_bitsILi16EEENST_INS5_IJNSA_ILi8EEESG_EEENS5_IJSG_SB_EEEEEEEvNS4_8identityES12_S1C_vS1D_EENS_8epilogue10collective6detail29Sm90TmaWarpSpecializedAdapterINS1G_15DefaultEpilogueISI_SJ_SJ_NS1F_6thread17LinearCombinationISI_Li1EffLNS1K_9ScaleType4KindE0ELNS_15FloatRoundStyleE2ESI_EENS1_15EpilogueDefaultEEEEEvvEEEEvNT_6ParamsE,@function
        .size           _ZN7cutlass13device_kernelINS_4gemm6kernel13GemmUniversalIN4cute5tupleIJiiiiEEENS1_10collective13CollectiveMmaINS1_34MainloopSm90TmaGmmaWarpSpecializedILi4ENS5_IJNS4_1CILi1EEESB_SB_EEENS1_35KernelTmaWarpSpecializedCooperativeEEENS5_IJNSA_ILi128EEENSA_ILi64EEESF_EEENS_10bfloat16_tENS5_IJlSB_lEEESI_SJ_NS4_8TiledMMAINS4_8MMA_AtomIJNS4_4SM904GMMA27MMA_64x64x16_F32BF16BF16_SSILNSN_5MajorE0ELSP_0ELNSN_7ScaleInE1ELSQ_1EEEEEENS4_6LayoutINS5_IJNSA_ILi2EEESB_SB_EEENS5_IJSB_NSA_ILi0EEESW_EEEEENS5_IJNS4_10UnderscoreESZ_SZ_EEEEENS4_13SM90_TMA_LOADENS4_14ComposedLayoutINS4_7SwizzleILi3ELi4ELi3EEENS4_18smem_ptr_flag_bitsILi16EEENST_INS5_IJNSA_ILi8EEESG_EEENS5_IJSG_SB_EEEEEEEvNS4_8identityES12_S1C_vS1D_EENS_8epilogue10collective6detail29Sm90TmaWarpSpecializedAdapterINS1G_15DefaultEpilogueISI_SJ_SJ_NS1F_6thread17LinearCombinationISI_Li1EffLNS1K_9ScaleType4KindE0ELNS_15FloatRoundStyleE2ESI_EENS1_15EpilogueDefaultEEEEEvvEEEEvNT_6ParamsE,(.L_x_130 - _ZN7cutlass13device_kernelINS_4gemm6kernel13GemmUniversalIN4cute5tupleIJiiiiEEENS1_10collective13CollectiveMmaINS1_34MainloopSm90TmaGmmaWarpSpecializedILi4ENS5_IJNS4_1CILi1EEESB_SB_EEENS1_35KernelTmaWarpSpecializedCooperativeEEENS5_IJNSA_ILi128EEENSA_ILi64EEESF_EEENS_10bfloat16_tENS5_IJlSB_lEEESI_SJ_NS4_8TiledMMAINS4_8MMA_AtomIJNS4_4SM904GMMA27MMA_64x64x16_F32BF16BF16_SSILNSN_5MajorE0ELSP_0ELNSN_7ScaleInE1ELSQ_1EEEEEENS4_6LayoutINS5_IJNSA_ILi2EEESB_SB_EEENS5_IJSB_NSA_ILi0EEESW_EEEEENS5_IJNS4_10UnderscoreESZ_SZ_EEEEENS4_13SM90_TMA_LOADENS4_14ComposedLayoutINS4_7SwizzleILi3ELi4ELi3EEENS4_18smem_ptr_flag_bitsILi16EEENST_INS5_IJNSA_ILi8EEESG_EEENS5_IJSG_SB_EEEEEEEvNS4_8identityES12_S1C_vS1D_EENS_8epilogue10collective6detail29Sm90TmaWarpSpecializedAdapterINS1G_15DefaultEpilogueISI_SJ_SJ_NS1F_6thread17LinearCombinationISI_Li1EffLNS1K_9ScaleType4KindE0ELNS_15FloatRoundStyleE2ESI_EENS1_15EpilogueDefaultEEEEEvvEEEEvNT_6ParamsE)
        .other          _ZN7cutlass13device_kernelINS_4gemm6kernel13GemmUniversalIN4cute5tupleIJiiiiEEENS1_10collective13CollectiveMmaINS1_34MainloopSm90TmaGmmaWarpSpecializedILi4ENS5_IJNS4_1CILi1EEESB_SB_EEENS1_35KernelTmaWarpSpecializedCooperativeEEENS5_IJNSA_ILi128EEENSA_ILi64EEESF_EEENS_10bfloat16_tENS5_IJlSB_lEEESI_SJ_NS4_8TiledMMAINS4_8MMA_AtomIJNS4_4SM904GMMA27MMA_64x64x16_F32BF16BF16_SSILNSN_5MajorE0ELSP_0ELNSN_7ScaleInE1ELSQ_1EEEEEENS4_6LayoutINS5_IJNSA_ILi2EEESB_SB_EEENS5_IJSB_NSA_ILi0EEESW_EEEEENS5_IJNS4_10UnderscoreESZ_SZ_EEEEENS4_13SM90_TMA_LOADENS4_14ComposedLayoutINS4_7SwizzleILi3ELi4ELi3EEENS4_18smem_ptr_flag_bitsILi16EEENST_INS5_IJNSA_ILi8EEESG_EEENS5_IJSG_SB_EEEEEEEvNS4_8identityES12_S1C_vS1D_EENS_8epilogue10collective6detail29Sm90TmaWarpSpecializedAdapterINS1G_15DefaultEpilogueISI_SJ_SJ_NS1F_6thread17LinearCombinationISI_Li1EffLNS1K_9ScaleType4KindE0ELNS_15FloatRoundStyleE2ESI_EENS1_15EpilogueDefaultEEEEEvvEEEEvNT_6ParamsE,@"STO_CUDA_ENTRY STV_DEFAULT"
_ZN7cutlass13device_kernelINS_4gemm6kernel13GemmUniversalIN4cute5tupleIJiiiiEEENS1_10collective13CollectiveMmaINS1_34MainloopSm90TmaGmmaWarpSpecializedILi4ENS5_IJNS4_1CILi1EEESB_SB_EEENS1_35KernelTmaWarpSpecializedCooperativeEEENS5_IJNSA_ILi128EEENSA_ILi64EEESF_EEENS_10bfloat16_tENS5_IJlSB_lEEESI_SJ_NS4_8TiledMMAINS4_8MMA_AtomIJNS4_4SM904GMMA27MMA_64x64x16_F32BF16BF16_SSILNSN_5MajorE0ELSP_0ELNSN_7ScaleInE1ELSQ_1EEEEEENS4_6LayoutINS5_IJNSA_ILi2EEESB_SB_EEENS5_IJSB_NSA_ILi0EEESW_EEEEENS5_IJNS4_10UnderscoreESZ_SZ_EEEEENS4_13SM90_TMA_LOADENS4_14ComposedLayoutINS4_7SwizzleILi3ELi4ELi3EEENS4_18smem_ptr_flag_bitsILi16EEENST_INS5_IJNSA_ILi8EEESG_EEENS5_IJSG_SB_EEEEEEEvNS4_8identityES12_S1C_vS1D_EENS_8epilogue10collective6detail29Sm90TmaWarpSpecializedAdapterINS1G_15DefaultEpilogueISI_SJ_SJ_NS1F_6thread17LinearCombinationISI_Li1EffLNS1K_9ScaleType4KindE0ELNS_15FloatRoundStyleE2ESI_EENS1_15EpilogueDefaultEEEEEvvEEEEvNT_6ParamsE:
[----:B------:R-:W0:Y:S01]  /*0000*/  LDC R1, c[0x0][0x28] ;  /* 0x00000a00ff017b82 */ /* 0x000e220000000800 */
[----:B------:R-:W1:Y:S01]  /*0010*/  S2R R4, SR_TID.X ;  /* 0x0000000000047919 */ /* 0x000e620000002100 */
[----:B------:R-:W-:Y:S01]  /*0020*/  ELECT P0, URZ, PT ;  /* 0x00000000003f782f */ /* 0x000fe20003800000 */
[----:B------:R-:W-:Y:S01]  /*0030*/  BSSY B0, `(.L_x_0) ;  /* 0x000000f000007945 */ /* 0x000fe20003800000 */
[--C-:B-1----:R-:W-:Y:S02]  /*0040*/  SHF.R.U32.HI R0, RZ, 0x5, R4.reuse ;  /* 0x00000005ff007819 */ /* 0x102fe40000011604 */
[----:B------:R-:W-:-:S03]  /*0050*/  SHF.R.U32.HI R14, RZ, 0x7, R4 ;  /* 0x00000007ff0e7819 */ /* 0x000fc60000011604 */
[----:B------:R-:W1:Y:S04]  /*0060*/  SHFL.IDX PT, R5, R0, RZ, 0x1f ;  /* 0x00001fff00057589 */ /* 0x000e6800000e0000 */
[----:B------:R2:W3:Y:S01]  /*0070*/  SHFL.IDX PT, R10, R14, RZ, 0x1f ;  /* 0x00001fff0e0a7589 */ /* 0x0004e200000e0000 */
[----:B-1----:R-:W-:-:S13]  /*0080*/  ISETP.NE.OR P0, PT, R5, RZ, !P0 ;  /* 0x000000ff0500720c */ /* 0x002fda0004705670 */
[----:B0-23--:R-:W-:Y:S05]  /*0090*/  @P0 BRA `(.L_x_1) ;  /* 0x0000000000200947 */ /* 0x00dfea0003800000 */
[----:B------:R-:W-:Y:S02]  /*00a0*/  ULDC.64 UR4, c[0x0][0x198] ;  /* 0x0000660000047ab9 */ /* 0x000fe40000000a00 */
[----:B------:R-:W-:Y:S02]  /*00b0*/  UIADD3 UR6, UP0, UR4, 0xf0, URZ ;  /* 0x000000f004067890 */ /* 0x000fe4000ff1e03f */
[----:B------:R-:W-:Y:S02]  /*00c0*/  UIADD3 UR4, UP1, UR4, 0x1f0, URZ ;  /* 0x000001f004047890 */ /* 0x000fe4000ff3e03f */
[----:B------:R-:W-:Y:S02]  /*00d0*/  UIADD3.X UR7, URZ, UR5, URZ, UP0, !UPT ;  /* 0x000000053f077290 */ /* 0x000fe400087fe43f */
[----:B------:R-:W-:-:S07]  /*00e0*/  UIADD3.X UR5, URZ, UR5, URZ, UP1, !UPT ;  /* 0x000000053f057290 */ /* 0x000fce0008ffe43f */
[----:B------:R0:W-:Y:S02]  /*00f0*/  UTMACCTL.PF [UR6] ;  /* 0x00000000060079b9 */ /* 0x0001e40008040000 */
[----:B------:R0:W-:Y:S02]  /*0100*/  UTMACCTL.PF [UR4] ;  /* 0x00000000040079b9 */ /* 0x0001e40008040000 */
[----:B0-----:R-:W-:Y:S01]  /*0110*/  NOP ;  /* 0x0000000000007918 */ /* 0x001fe20000000000 */
.L_x_1:
[----:B------:R-:W-:Y:S05]  /*0120*/  BSYNC B0 ;  /* 0x0000000000007941 */ /* 0x000fea0003800000 */
.L_x_0:
[----:B------:R-:W0:Y:S02]  /*0130*/  SHFL.IDX PT, R2, R0, RZ, 0x1f ;  /* 0x00001fff00027589 */ /* 0x000e2400000e0000 */
[----:B0-----:R-:W-:-:S13]  /*0140*/  ISETP.NE.AND P0, PT, R2, RZ, PT ;  /* 0x000000ff0200720c */ /* 0x001fda0003f05270 */
[----:B------:R-:W-:Y:S05]  /*0150*/  @P0 BRA `(.L_x_2) ;  /* 0x0000000000580947 */ /* 0x000fea0003800000 */
[----:B------:R-:W0:Y:S01]  /*0160*/  S2UR UR8, SR_CgaCtaId ;  /* 0x00000000000879c3 */ /* 0x000e220000008800 */
[----:B------:R-:W-:Y:S01]  /*0170*/  UMOV UR4, 0x400 ;  /* 0x0000040000047882 */ /* 0x000fe20000000000 */
[----:B------:R-:W-:Y:S01]  /*0180*/  UMOV UR5, 0x1 ;  /* 0x0000000100057882 */ /* 0x000fe20000000000 */
[----:B------:R-:W-:Y:S01]  /*0190*/  UMOV UR6, 0x100 ;  /* 0x0000010000067882 */ /* 0x000fe20000000000 */
[----:B------:R-:W-:Y:S01]  /*01a0*/  ELECT P0, URZ, PT ;  /* 0x00000000003f782f */ /* 0x000fe20003800000 */
[----:B------:R-:W-:-:S04]  /*01b0*/  UIADD3 UR6, -UR6, 0x100000, URZ ;  /* 0x0010000006067890 */ /* 0x000fc8000fffe13f */
[----:B------:R-:W-:Y:S02]  /*01c0*/  USHF.L.U32 UR7, UR6, 0xb, URZ ;  /* 0x0000000b06077899 */ /* 0x000fe4000800063f */
[----:B------:R-:W-:Y:S02]  /*01d0*/  USHF.L.U32 UR6, UR6, 0x1, URZ ;  /* 0x0000000106067899 */ /* 0x000fe4000800063f */
[----:B0-----:R-:W-:Y:S02]  /*01e0*/  ULEA UR8, UR8, UR4, 0x18 ;  /* 0x0000000408087291 */ /* 0x001fe4000f8ec03f */
[----:B------:R-:W-:-:S04]  /*01f0*/  UIADD3 UR4, -UR5, 0x100000, URZ ;  /* 0x0010000005047890 */ /* 0x000fc8000fffe13f */
[----:B------:R-:W-:Y:S02]  /*0200*/  USHF.L.U32 UR5, UR4, 0xb, URZ ;  /* 0x0000000b04057899 */ /* 0x000fe4000800063f */
[----:B------:R-:W-:Y:S01]  /*0210*/  USHF.L.U32 UR4, UR4, 0x1, URZ ;  /* 0x0000000104047899 */ /* 0x000fe2000800063f */
[----:B------:R-:W0:Y:S11]  /*0220*/  FENCE.VIEW.ASYNC.S ;  /* 0x00000000000073c6 */ /* 0x000e360000000000 */
[----:B0-----:R0:W1:Y:S01]  /*0230*/  SYNCS.EXCH.64 URZ, [UR8], UR4 ;  /* 0x00000004083f75b2 */ /* 0x0010620008000100 */
[----:B------:R0:W2:Y:S01]  /*0240*/  SYNCS.EXCH.64 URZ, [UR8+0x20], UR6 ;  /* 0x00002006083f75b2 */ /* 0x0000a20008000100 */
[----:B------:R0:W3:Y:S01]  /*0250*/  SYNCS.EXCH.64 URZ, [UR8+0x8], UR4 ;  /* 0x00000804083f75b2 */ /* 0x0000e20008000100 */
[----:B------:R0:W4:Y:S01]  /*0260*/  SYNCS.EXCH.64 URZ, [UR8+0x28], UR6 ;  /* 0x00002806083f75b2 */ /* 0x0001220008000100 */
[----:B------:R0:W0:Y:S01]  /*0270*/  SYNCS.EXCH.64 URZ, [UR8+0x10], UR4 ;  /* 0x00001004083f75b2 */ /* 0x0000220008000100 */
[----:B------:R0:W0:Y:S01]  /*0280*/  SYNCS.EXCH.64 URZ, [UR8+0x30], UR6 ;  /* 0x00003006083f75b2 */ /* 0x0000220008000100 */
[----:B------:R0:W0:Y:S01]  /*0290*/  SYNCS.EXCH.64 URZ, [UR8+0x18], UR4 ;  /* 0x00001804083f75b2 */ /* 0x0000220008000100 */
[----:B------:R0:W0:Y:S01]  /*02a0*/  SYNCS.EXCH.64 URZ, [UR8+0x38], UR6 ;  /* 0x00003806083f75b2 */ /* 0x0000220008000100 */
[----:B------:R-:W-:Y:S01]  /*02b0*/  NOP ;  /* 0x0000000000007918 */ /* 0x000fe20000000000 */
.L_x_2:
[----:B------:R-:W5:Y:S01]  /*02c0*/  SHFL.IDX PT, R0, R0, RZ, 0x1f ;  /* 0x00001fff00007589 */ /* 0x000f6200000e0000 */
[----:B------:R-:W-:Y:S01]  /*02d0*/  ELECT P0, URZ, PT ;  /* 0x00000000003f782f */ /* 0x000fe20003800000 */
[----:B------:R-:W1:Y:S01]  /*02e0*/  LDC R2, c[0x0][0x65c] ;  /* 0x00019700ff027b82 */ /* 0x000e620000000800 */
[----:B0-----:R-:W-:Y:S01]  /*02f0*/  UMOV UR4, 0x20 ;  /* 0x0000002000047882 */ /* 0x001fe20000000000 */
[----:B------:R-:W0:Y:S01]  /*0300*/  S2R R3, SR_CTAID.Y ;  /* 0x0000000000037919 */ /* 0x000e220000002600 */
[----:B------:R-:W-:Y:S01]  /*0310*/  NOP ;  /* 0x0000000000007918 */ /* 0x000fe20000000000 */
[----:B------:R-:W-:Y:S01]  /*0320*/  ISETP.NE.AND P2, PT, R10, RZ, PT ;  /* 0x000000ff0a00720c */ /* 0x000fe20003f45270 */
[----:B------:R-:W-:Y:S01]  /*0330*/  NOP ;  /* 0x0000000000007918 */ /* 0x000fe20000000000 */
[----:B------:R-:W2:Y:S01]  /*0340*/  S2R R6, SR_CTAID.X ;  /* 0x0000000000067919 */ /* 0x000ea20000002500 */
[----:B------:R-:W-:Y:S01]  /*0350*/  IMAD.MOV.U32 R7, RZ, RZ, RZ ;  /* 0x000000ffff077224 */ /* 0x000fe200078e00ff */
[----:B-----5:R-:W-:-:S02]  /*0360*/  ISETP.NE.OR P0, PT, R0, RZ, !P0 ;  /* 0x000000ff0000720c */ /* 0x020fc40004705670 */
[----:B-1----:R-:W-:-:S04]  /*0370*/  ISETP.NE.AND P3, PT, R2, 0x1, PT ;  /* 0x000000010200780c */ /* 0x002fc80003f65270 */
[----:B------:R-:W-:Y:S02]  /*0380*/  P2R R0, PR, RZ, 0x8 ;  /* 0x00000008ff007803 */ /* 0x000fe40000000000 */
[----:B------:R-:W-:-:S04]  /*0390*/  SHF.R.S32.HI R0, RZ, 0x1f, R5 ;  /* 0x0000001fff007819 */ /* 0x000fc80000011405 */
[----:B------:R-:W-:Y:S01]  /*03a0*/  LEA.HI R0, R0, R5, RZ, 0x2 ;  /* 0x0000000500007211 */ /* 0x000fe200078f10ff */
[----:B------:R-:W-:Y:S01]  /*03b0*/  VOTEU.ALL UP0, P0 ;  /* 0x00000000003f7886 */ /* 0x000fe20000000000 */
[----:B------:R-:W-:Y:S01]  /*03c0*/  VOTEU.ALL UP1, P0 ;  /* 0x00000000003f7886 */ /* 0x000fe20000020000 */
[----:B------:R-:W2:Y:S01]  /*03d0*/  @P3 LDC R17, c[0x0][0x10] ;  /* 0x00000400ff113b82 */ /* 0x000ea20000000800 */
[----:B------:R-:W-:Y:S01]  /*03e0*/  LOP3.LUT R0, R0, 0xfffffffc, RZ, 0xc0, !PT ;  /* 0xfffffffc00007812 */ /* 0x000fe200078ec0ff */
[----:B0-----:R-:W-:Y:S01]  /*03f0*/  @P3 IMAD.MOV.U32 R8, RZ, RZ, R3 ;  /* 0x000000ffff083224 */ /* 0x001fe200078e0003 */
[----:B------:R-:W-:Y:S01]  /*0400*/  @!UP0 UMOV UR6, 0x400 ;  /* 0x0000040000068882 */ /* 0x000fe20000000000 */
[----:B------:R-:W-:-:S04]  /*0410*/  @!UP0 UIADD3 UR4, -UR4, 0x100000, URZ ;  /* 0x0010000004048890 */ /* 0x000fc8000fffe13f */
[----:B------:R-:W-:Y:S02]  /*0420*/  @!UP0 USHF.L.U32 UR5, UR4, 0xb, URZ ;  /* 0x0000000b04058899 */ /* 0x000fe4000800063f */
[----:B------:R-:W-:Y:S01]  /*0430*/  @!UP0 USHF.L.U32 UR4, UR4, 0x1, URZ ;  /* 0x0000000104048899 */ /* 0x000fe2000800063f */
[----:B------:R-:W-:Y:S02]  /*0440*/  @P3 IMAD.MOV.U32 R9, RZ, RZ, RZ ;  /* 0x000000ffff093224 */ /* 0x000fe400078e00ff */
[----:B------:R-:W-:Y:S01]  /*0450*/  IMAD.IADD R0, R5, 0x1, -R0 ;  /* 0x0000000105007824 */ /* 0x000fe200078e0a00 */
[----:B------:R-:W0:Y:S01]  /*0460*/  @!UP0 S2UR UR7, SR_CgaCtaId ;  /* 0x00000000000789c3 */ /* 0x000e220000008800 */
[----:B------:R-:W-:-:S03]  /*0470*/  @P3 IMAD.MOV.U32 R5, RZ, RZ, RZ ;  /* 0x000000ffff053224 */ /* 0x000fc600078e00ff */
[----:B------:R-:W-:-:S04]  /*0480*/  ISETP.NE.AND P1, PT, R0, 0x3, PT ;  /* 0x000000030000780c */ /* 0x000fc80003f25270 */
[----:B------:R-:W1:Y:S01]  /*0490*/  @!P3 LDC R11, c[0x0][0xc] ;  /* 0x00000300ff0bbb82 */ /* 0x000e620000000800 */
[----:B--2---:R-:W-:-:S04]  /*04a0*/  @P3 IMAD.WIDE.U32 R16, R6, R17, R8 ;  /* 0x0000001106103225 */ /* 0x004fc800078e0008 */
[----:B------:R-:W-:Y:S01]  /*04b0*/  @P3 IMAD.IADD R17, R17, 0x1, R5 ;  /* 0x0000000111113824 */ /* 0x000fe200078e0205 */
[----:B------:R-:W-:Y:S01]  /*04c0*/  LOP3.LUT R5, R4, 0x7f, RZ, 0xc0, !PT ;  /* 0x0000007f04057812 */ /* 0x000fe200078ec0ff */
[----:B0-----:R-:W-:Y:S01]  /*04d0*/  @!UP0 ULEA UR8, UR7, UR6, 0x18 ;  /* 0x0000000607088291 */ /* 0x001fe2000f8ec03f */
[----:B------:R-:W-:Y:S02]  /*04e0*/  VOTEU.ALL UP0, P0 ;  /* 0x00000000003f7886 */ /* 0x000fe40000000000 */
[----:B------:R-:W-:Y:S01]  /*04f0*/  ULDC UR6, c[0x0][0xc] ;  /* 0x0000030000067ab9 */ /* 0x000fe20000000800 */
[----:B------:R-:W-:Y:S01]  /*0500*/  ISETP.EQ.OR P0, PT, R0, RZ, !P1 ;  /* 0x000000ff0000720c */ /* 0x000fe20004f02670 */
[----:B------:R-:W-:-:S03]  /*0510*/  ULDC UR7, c[0x0][0x10] ;  /* 0x0000040000077ab9 */ /* 0x000fc60000000800 */
[C---:B------:R-:W-:Y:S01]  /*0520*/  ISETP.EQ.AND P0, PT, R10.reuse, RZ, P0 ;  /* 0x000000ff0a00720c */ /* 0x040fe20000702270 */
[----:B------:R-:W-:Y:S02]  /*0530*/  VIADD R10, R10, 0xffffffff ;  /* 0xffffffff0a0a7836 */ /* 0x000fe40000000000 */
[----:B-1----:R-:W-:Y:S01]  /*0540*/  @!P3 IMAD.WIDE.U32 R8, R11, R3, R6 ;  /* 0x000000030b08b225 */ /* 0x002fe200078e0006 */
[----:B------:R-:W0:Y:S02]  /*0550*/  FENCE.VIEW.ASYNC.S ;  /* 0x00000000000073c6 */ /* 0x000e240000000000 */
[----:B0-----:R-:W3:Y:S01]  /*0560*/  @!UP0 SYNCS.EXCH.64 URZ, [UR8+0x50], UR4 ;  /* 0x00005004083f85b2 */ /* 0x001ee20008000100 */
[----:B------:R-:W-:Y:S02]  /*0570*/  SEL R18, RZ, 0x1, !P0 ;  /* 0x00000001ff127807 */ /* 0x000fe40004000000 */
[----:B------:R-:W-:Y:S01]  /*0580*/  ISETP.GE.U32.AND P1, PT, R10, 0x2, PT ;  /* 0x000000020a00780c */ /* 0x000fe20003f26070 */
[----:B------:R-:W-:-:S02]  /*0590*/  @!P3 IMAD.MOV.U32 R16, RZ, RZ, R8 ;  /* 0x000000ffff10b224 */ /* 0x000fc400078e0008 */
[----:B------:R-:W-:Y:S01]  /*05a0*/  @!P3 IMAD.MOV.U32 R17, RZ, RZ, R9 ;  /* 0x000000ffff11b224 */ /* 0x000fe200078e0009 */
[----:B------:R-:W-:Y:S01]  /*05b0*/  SEL R18, R18, 0x2, P1 ;  /* 0x0000000212127807 */ /* 0x000fe20000800000 */
[----:B------:R0:W3:Y:S01]  /*05c0*/  @!UP1 SYNCS.EXCH.64 URZ, [UR8+0x58], UR4 ;  /* 0x00005804083f95b2 */ /* 0x0000e20008000100 */
[----:B------:R-:W-:Y:S01]  /*05d0*/  NOP ;  /* 0x0000000000007918 */ /* 0x000fe20000000000 */
[----:B0-----:R-:W-:-:S03]  /*05e0*/  UIMAD.WIDE.U32 UR4, UR6, UR7, URZ ;  /* 0x00000007060472a5 */ /* 0x001fc6000f8e003f */
[----:B------:R-:W-:Y:S02]  /*05f0*/  ULDC UR6, c[0x0][0x14] ;  /* 0x0000050000067ab9 */ /* 0x000fe40000000800 */
[----:B------:R-:W-:Y:S02]  /*0600*/  UIMAD.WIDE.U32 UR38, UR4, UR6, URZ ;  /* 0x00000006042672a5 */ /* 0x000fe4000f8e003f */
[----:B------:R-:W-:-:S04]  /*0610*/  UIMAD UR41, UR5, UR6, URZ ;  /* 0x00000006052972a4 */ /* 0x000fc8000f8e023f */
[----:B------:R-:W-:Y:S01]  /*0620*/  UIADD3 UR41, UR39, UR41, URZ ;  /* 0x0000002927297290 */ /* 0x000fe2000fffe03f */
[----:B---34-:R-:W-:Y:S06]  /*0630*/  BAR.SYNC.DEFER_BLOCKING 0x0 ;  /* 0x0000000000007b1d */ /* 0x018fec0000010000 */
[----:B------:R-:W-:Y:S05]  /*0640*/  @!P2 BRA `(.L_x_3) ;  /* 0x000000440004a947 */ /* 0x000fea0003800000 */
[----:B------:R-:W-:-:S13]  /*0650*/  ISETP.GT.U32.AND P0, PT, R10, 0x1, PT ;  /* 0x000000010a00780c */ /* 0x000fda0003f04070 */
[----:B------:R-:W-:Y:S05]  /*0660*/  @P0 EXIT ;  /* 0x000000000000094d */ /* 0x000fea0003800000 */
[----:B------:R-:W-:Y:S01]  /*0670*/  ULDC.64 UR4, c[0x0][0x650] ;  /* 0x0001940000047ab9 */ /* 0x000fe20000000a00 */
[----:B------:R-:W-:Y:S01]  /*0680*/  PRMT R0, RZ, 0x7610, R0 ;  /* 0x00007610ff007816 */ /* 0x000fe20000000000 */
[----:B------:R-:W-:Y:S01]  /*0690*/  IMAD.MOV.U32 R69, RZ, RZ, -0x1 ;  /* 0xffffffffff457424 */ /* 0x000fe200078e00ff */
[----:B------:R-:W-:Y:S01]  /*06a0*/  ISETP.GE.U32.AND P0, PT, R16, UR4, PT ;  /* 0x0000000410007c0c */ /* 0x000fe2000bf06070 */
[----:B------:R-:W-:Y:S02]  /*06b0*/  IMAD.MOV.U32 R68, RZ, RZ, -0x1 ;  /* 0xffffffffff447424 */ /* 0x000fe400078e00ff */
[----:B------:R-:W-:Y:S01]  /*06c0*/  IMAD.MOV.U32 R67, RZ, RZ, -0x1 ;  /* 0xffffffffff437424 */ /* 0x000fe200078e00ff */
[----:B------:R-:W-:-:S13]  /*06d0*/  ISETP.GE.U32.AND.EX P0, PT, R17, UR5, PT, P0 ;  /* 0x0000000511007c0c */ /* 0x000fda000bf06100 */
[----:B------:R-:W-:Y:S05]  /*06e0*/  @P0 BRA `(.L_x_4) ;  /* 0x0000000400540947 */ /* 0x000fea0003800000 */
[----:B------:R-:W0:Y:S01]  /*06f0*/  LDC.64 R20, c[0x0][0x628] ;  /* 0x00018a00ff147b82 */ /* 0x000e220000000a00 */
[----:B------:R-:W-:Y:S02]  /*0700*/  IMAD.MOV.U32 R8, RZ, RZ, R16 ;  /* 0x000000ffff087224 */ /* 0x000fe400078e0010 */
[----:B------:R-:W-:-:S05]  /*0710*/  IMAD.MOV.U32 R9, RZ, RZ, R17 ;  /* 0x000000ffff097224 */ /* 0x000fca00078e0011 */
[----:B------:R-:W1:Y:S08]  /*0720*/  LDC R0, c[0x0][0x630] ;  /* 0x00018c00ff007b82 */ /* 0x000e700000000800 */
[----:B------:R-:W2:Y:S01]  /*0730*/  LDC.64 R22, c[0x0][0x620] ;  /* 0x00018800ff167b82 */ /* 0x000ea20000000a00 */
[----:B0-----:R-:W-:-:S04]  /*0740*/  ISETP.NE.U32.AND P0, PT, R20, RZ, PT ;  /* 0x000000ff1400720c */ /* 0x001fc80003f05070 */
[----:B------:R-:W-:-:S13]  /*0750*/  ISETP.NE.AND.EX P0, PT, R21, RZ, PT, P0 ;  /* 0x000000ff1500720c */ /* 0x000fda0003f05300 */
[----:B-12---:R-:W-:Y:S05]  /*0760*/  @!P0 BRA `(.L_x_5) ;  /* 0x0000000000288947 */ /* 0x006fea0003800000 */
[----:B------:R-:W0:Y:S02]  /*0770*/  LDC R13, c[0x0][0x634] ;  /* 0x00018d00ff0d7b82 */ /* 0x000e240000000800 */
[----:B0-----:R-:W-:-:S05]  /*0780*/  IADD3 R13, P0, R16, R13, RZ ;  /* 0x0000000d100d7210 */ /* 0x001fca0007f1e0ff */
[----:B------:R-:W-:-:S04]  /*0790*/  IMAD.X R15, RZ, RZ, R17, P0 ;  /* 0x000000ffff0f7224 */ /* 0x000fc800000e0611 */
[----:B------:R-:W-:-:S04]  /*07a0*/  IMAD.WIDE.U32 R8, R15, R20, RZ ;  /* 0x000000140f087225 */ /* 0x000fc800078e00ff */
[----:B------:R-:W-:-:S04]  /*07b0*/  IMAD.WIDE.U32 R10, P0, R13, R21, R8 ;  /* 0x000000150d0a7225 */ /* 0x000fc80007800008 */
[----:B------:R-:W-:-:S04]  /*07c0*/  IMAD.WIDE.U32 R8, R13, R20, RZ ;  /* 0x000000140d087225 */ /* 0x000fc800078e00ff */
[----:B------:R-:W-:Y:S01]  /*07d0*/  IMAD.X R13, RZ, RZ, RZ, P0 ;  /* 0x000000ffff0d7224 */ /* 0x000fe200000e06ff */
[----:B------:R-:W-:Y:S01]  /*07e0*/  IADD3 RZ, P0, R9, R10, RZ ;  /* 0x0000000a09ff7210 */ /* 0x000fe20007f1e0ff */
[----:B------:R-:W-:-:S04]  /*07f0*/  IMAD.MOV.U32 R12, RZ, RZ, R11 ;  /* 0x000000ffff0c7224 */ /* 0x000fc800078e000b */
[----:B------:R-:W-:-:S08]  /*0800*/  IMAD.WIDE.U32.X R8, R15, R21, R12, P0 ;  /* 0x000000150f087225 */ /* 0x000fd000000e040c */
.L_x_5:
[-CC-:B------:R-:W-:Y:S01]  /*0810*/  SHF.R.U64 R67, R8, R0.reuse, R9.reuse ;  /* 0x0000000008437219 */ /* 0x180fe20000001209 */
[----:B------:R-:W0:Y:S01]  /*0820*/  LDC R12, c[0x0][0x618] ;  /* 0x00018600ff0c7b82 */ /* 0x000e220000000800 */
[----:B------:R-:W-:Y:S01]  /*0830*/  SHF.R.U32.HI R7, RZ, R0, R9 ;  /* 0x00000000ff077219 */ /* 0x000fe20000011609 */
[----:B------:R-:W-:Y:S01]  /*0840*/  ULDC UR4, c[0x0][0x150] ;  /* 0x0000540000047ab9 */ /* 0x000fe20000000800 */
[----:B------:R-:W-:Y:S02]  /*0850*/  IADD3 R11, P0, RZ, -R67, RZ ;  /* 0x80000043ff0b7210 */ /* 0x000fe40007f1e0ff */
[----:B------:R-:W-:-:S03]  /*0860*/  I2FP.F32.U32 R0, R6 ;  /* 0x0000000600007245 */ /* 0x000fc60000201000 */
[----:B------:R-:W1:Y:S01]  /*0870*/  LDC.64 R30, c[0x0][0x640] ;  /* 0x00019000ff1e7b82 */ /* 0x000e620000000a00 */
[----:B------:R-:W-:Y:S02]  /*0880*/  IMAD.X R13, RZ, RZ, ~R7, P0 ;  /* 0x000000ffff0d7224 */ /* 0x000fe400000e0e07 */
[----:B------:R-:W-:Y:S01]  /*0890*/  FMUL R0, R0, UR4 ;  /* 0x0000000400007c20 */ /* 0x000fe20008400000 */
[----:B------:R-:W-:Y:S01]  /*08a0*/  IMAD.WIDE.U32 R8, R11, R22, R16 ;  /* 0x000000160b087225 */ /* 0x000fe200078e0010 */
[----:B------:R-:W-:-:S03]  /*08b0*/  ULDC UR4, c[0x0][0x154] ;  /* 0x0000550000047ab9 */ /* 0x000fc60000000800 */
[----:B------:R-:W-:Y:S01]  /*08c0*/  IMAD R10, R13, R22, RZ ;  /* 0x000000160d0a7224 */ /* 0x000fe200078e02ff */
[----:B------:R-:W2:Y:S01]  /*08d0*/  LDC R7, c[0x0][0x144] ;  /* 0x00005100ff077b82 */ /* 0x000ea20000000800 */
[----:B------:R-:W3:Y:S02]  /*08e0*/  F2I.U32.TRUNC.NTZ R0, R0 ;  /* 0x0000000000007305 */ /* 0x000ee4000020f000 */
[----:B------:R-:W-:-:S04]  /*08f0*/  IMAD R11, R11, R23, R10 ;  /* 0x000000170b0b7224 */ /* 0x000fc800078e020a */
[----:B------:R-:W-:Y:S01]  /*0900*/  IMAD.IADD R9, R9, 0x1, R11 ;  /* 0x0000000109097824 */ /* 0x000fe200078e020b */
[----:B------:R-:W4:Y:S01]  /*0910*/  LDC R24, c[0x0][0x608] ;  /* 0x00018200ff187b82 */ /* 0x000f220000000800 */
[----:B------:R-:W-:-:S03]  /*0920*/  IMAD.MOV.U32 R11, RZ, RZ, -0x1 ;  /* 0xffffffffff0b7424 */ /* 0x000fc600078e00ff */
[-CC-:B0-----:R-:W-:Y:S02]  /*0930*/  SHF.R.U64 R22, R8, R12.reuse, R9.reuse ;  /* 0x0000000c08167219 */ /* 0x181fe40000001209 */
[----:B------:R-:W-:Y:S02]  /*0940*/  I2FP.F32.U32 R8, R3 ;  /* 0x0000000300087245 */ /* 0x000fe40000201000 */
[----:B------:R-:W0:Y:S01]  /*0950*/  LDC R28, c[0x0][0x658] ;  /* 0x00019600ff1c7b82 */ /* 0x000e220000000800 */
[----:B-1----:R-:W-:Y:S01]  /*0960*/  ISETP.NE.U32.AND P0, PT, R30, RZ, PT ;  /* 0x000000ff1e00720c */ /* 0x002fe20003f05070 */
[----:B---3--:R-:W-:Y:S02]  /*0970*/  IMAD.MOV R10, RZ, RZ, -R0 ;  /* 0x000000ffff0a7224 */ /* 0x008fe400078e0a00 */
[----:B------:R-:W-:Y:S01]  /*0980*/  FMUL R8, R8, UR4 ;  /* 0x0000000408087c20 */ /* 0x000fe20008400000 */
[----:B------:R-:W-:Y:S02]  /*0990*/  SHF.R.U32.HI R9, RZ, R12, R9 ;  /* 0x0000000cff097219 */ /* 0x000fe40000011609 */
[----:B------:R-:W-:Y:S01]  /*09a0*/  ISETP.NE.AND.EX P0, PT, R31, RZ, PT, P0 ;  /* 0x000000ff1f00720c */ /* 0x000fe20003f05300 */
[----:B------:R1:W3:Y:S01]  /*09b0*/  F2I.U32.TRUNC.NTZ R15, R8 ;  /* 0x00000008000f7305 */ /* 0x0002e2000020f000 */
[----:B------:R-:W1:Y:S01]  /*09c0*/  LDC R20, c[0x0][0x148] ;  /* 0x00005200ff147b82 */ /* 0x000e620000000800 */
[----:B--2---:R-:W-:-:S07]  /*09d0*/  IMAD R0, R7, R10, R6 ;  /* 0x0000000a07007224 */ /* 0x004fce00078e0206 */
[----:B------:R-:W2:Y:S01]  /*09e0*/  LDC R26, c[0x0][0x600] ;  /* 0x00018000ff1a7b82 */ /* 0x000ea20000000800 */
[-CC-:B----4-:R-:W-:Y:S02]  /*09f0*/  SHF.R.U64 R32, R22, R24.reuse, R9.reuse ;  /* 0x0000001816207219 */ /* 0x190fe40000001209 */
[----:B------:R-:W-:Y:S01]  /*0a00*/  SHF.R.U32.HI R7, RZ, R24, R9 ;  /* 0x00000018ff077219 */ /* 0x000fe20000011609 */
[----:B------:R-:W-:-:S04]  /*0a10*/  IMAD.MOV.U32 R9, RZ, RZ, 0x1 ;  /* 0x00000001ff097424 */ /* 0x000fc800078e00ff */
[----:B------:R-:W4:Y:S01]  /*0a20*/  LDC R21, c[0x0][0x648] ;  /* 0x00019200ff157b82 */ /* 0x000f220000000800 */
[-C--:B0-----:R-:W-:Y:S02]  /*0a30*/  SHF.L.U32 R6, R11, R28.reuse, RZ ;  /* 0x0000001c0b067219 */ /* 0x081fe400000006ff */
[--C-:B------:R-:W-:Y:S02]  /*0a40*/  SHF.R.U64 R24, R32, R28, R7.reuse ;  /* 0x0000001c20187219 */ /* 0x100fe40000001207 */
[----:B------:R-:W-:Y:S02]  /*0a50*/  LOP3.LUT R13, RZ, R6, RZ, 0x33, !PT ;  /* 0x00000006ff0d7212 */ /* 0x000fe400078e33ff */
[-C--:B------:R-:W-:Y:S01]  /*0a60*/  SHF.R.U32.HI R7, RZ, R28.reuse, R7 ;  /* 0x0000001cff077219 */ /* 0x080fe20000011607 */
[----:B------:R-:W0:Y:S01]  /*0a70*/  LDC R23, c[0x0][0x638] ;  /* 0x00018e00ff177b82 */ /* 0x000e220000000800 */
[----:B------:R-:W-:Y:S01]  /*0a80*/  SHF.L.U32 R12, R9, R28, RZ ;  /* 0x0000001c090c7219 */ /* 0x000fe200000006ff */
[----:B------:R-:W-:-:S06]  /*0a90*/  IMAD.MOV.U32 R6, RZ, RZ, R24 ;  /* 0x000000ffff067224 */ /* 0x000fcc00078e0018 */
[----:B------:R-:W0:Y:S01]  /*0aa0*/  LDC R69, c[0x0][0x610] ;  /* 0x00018400ff457b82 */ /* 0x000e220000000800 */
[----:B-1-3--:R-:W-:Y:S05]  /*0ab0*/  @!P0 BRA `(.L_x_6) ;  /* 0x0000000000288947 */ /* 0x00afea0003800000 */
[----:B------:R-:W1:Y:S02]  /*0ac0*/  LDC R11, c[0x0][0x64c] ;  /* 0x00019300ff0b7b82 */ /* 0x000e640000000800 */
[----:B-1----:R-:W-:-:S05]  /*0ad0*/  IADD3 R11, P0, R24, R11, RZ ;  /* 0x0000000b180b7210 */ /* 0x002fca0007f1e0ff */
        /* <DEDUP_REMOVED lines=8> */
.L_x_6:
[----:B----4-:R-:W-:Y:S01]  /*0b60*/  SHF.R.U64 R6, R6, R21, R7 ;  /* 0x0000001506067219 */ /* 0x010fe20000001207 */
[----:B--2---:R-:W-:Y:S01]  /*0b70*/  VIADD R7, R26, 0xffffffff ;  /* 0xffffffff1a077836 */ /* 0x004fe20000000000 */
[----:B------:R-:W-:Y:S01]  /*0b80*/  LOP3.LUT R13, R32, R13, RZ, 0xc0, !PT ;  /* 0x0000000d200d7212 */ /* 0x000fe200078ec0ff */
[----:B------:R-:W-:Y:S02]  /*0b90*/  IMAD.MOV R15, RZ, RZ, -R15 ;  /* 0x000000ffff0f7224 */ /* 0x000fe400078e0a0f */
[----:B------:R-:W-:Y:S02]  /*0ba0*/  IMAD.MOV R8, RZ, RZ, -R6 ;  /* 0x000000ffff087224 */ /* 0x000fe400078e0a06 */
[----:B------:R-:W-:Y:S01]  /*0bb0*/  IMAD R13, R12, R6, R13 ;  /* 0x000000060c0d7224 */ /* 0x000fe200078e020d */
[----:B------:R-:W-:Y:S01]  /*0bc0*/  LOP3.LUT R6, R22, R7, RZ, 0xc0, !PT ;  /* 0x0000000716067212 */ /* 0x000fe200078ec0ff */
[----:B------:R-:W-:Y:S02]  /*0bd0*/  @P3 IMAD R0, R20, R15, R3 ;  /* 0x0000000f14003224 */ /* 0x000fe400078e0203 */
[----:B0-----:R-:W-:-:S02]  /*0be0*/  IMAD R3, R8, R23, R24 ;  /* 0x0000001708037224 */ /* 0x001fc400078e0218 */
[----:B------:R-:W-:Y:S02]  /*0bf0*/  IMAD R69, R13, R69, R0 ;  /* 0x000000450d457224 */ /* 0x000fe400078e0200 */
[----:B------:R-:W-:Y:S02]  /*0c00*/  IMAD R6, R3, R26, R6 ;  /* 0x0000001a03067224 */ /* 0x000fe400078e0206 */
[----:B------:R-:W-:-:S03]  /*0c10*/  IMAD.MOV.U32 R0, RZ, RZ, 0x1 ;  /* 0x00000001ff007424 */ /* 0x000fc600078e00ff */
[----:B------:R-:W-:Y:S02]  /*0c20*/  SEL R68, R6, R69, !P3 ;  /* 0x0000004506447207 */ /* 0x000fe40005800000 */
[----:B------:R-:W-:-:S07]  /*0c30*/  SEL R69, R69, R6, !P3 ;  /* 0x0000000645457207 */ /* 0x000fce0005800000 */
.L_x_4:
[----:B------:R-:W-:-:S08]  /*0c40*/  NOP ;  /* 0x0000000000007918 */ /* 0x000fd00000000000 */
[----:B------:R-:W0:Y:S02]  /*0c50*/  USETMAXREG.TRY_ALLOC.CTAPOOL UP0, 0xe8 ;  /* 0x000000e8000079c8 */ /* 0x000e240008000600 */
[----:B0-----:R-:W-:-:S13]  /*0c60*/  PLOP3.LUT P0, PT, PT, PT, UP0, 0x80, 0x0 ;  /* 0x000000000000781c */ /* 0x001fda0003f0f008 */
[----:B------:R-:W-:Y:S05]  /*0c70*/  @!P0 BRA `(.L_x_4) ;  /* 0xfffffffc00f08947 */ /* 0x000fea000383ffff */
[----:B------:R-:W-:Y:S01]  /*0c80*/  ULDC.64 UR4, c[0x0][0x598] ;  /* 0x0001660000047ab9 */ /* 0x000fe20000000a00 */
[----:B------:R-:W-:Y:S01]  /*0c90*/  ULDC.64 UR36, c[0x0][0x208] ;  /* 0x0000820000247ab9 */ /* 0x000fe20000000a00 */
[----:B------:R-:W-:-:S04]  /*0ca0*/  ISETP.NE.U32.AND P0, PT, RZ, UR4, PT ;  /* 0x00000004ff007c0c */ /* 0x000fc8000bf05070 */
[----:B------:R-:W-:-:S13]  /*0cb0*/  ISETP.NE.AND.EX P0, PT, RZ, UR5, PT, P0 ;  /* 0x00000005ff007c0c */ /* 0x000fda000bf05300 */
[----:B------:R-:W-:Y:S05]  /*0cc0*/  @!P0 BRA `(.L_x_7) ;  /* 0x00000000001c8947 */ /* 0x000fea0003800000 */
[----:B------:R-:W0:Y:S02]  /*0cd0*/  LDC.64 R6, c[0x0][0x598] ;  /* 0x00016600ff067b82 */ /* 0x000e240000000a00 */
[----:B0-----:R-:W2:Y:S02]  /*0ce0*/  LDG.E.64 R6, desc[UR36][R6.64] ;  /* 0x0000002406067981 */ /* 0x001ea4000c1e1b00 */
[----:B--2---:R-:W-:-:S04]  /*0cf0*/  ISETP.NE.U32.AND P0, PT, R6, RZ, PT ;  /* 0x000000ff0600720c */ /* 0x004fc80003f05070 */
[----:B------:R-:W-:-:S13]  /*0d00*/  ISETP.NE.AND.EX P0, PT, R7, RZ, PT, P0 ;  /* 0x000000ff0700720c */ /* 0x000fda0003f05300 */
[----:B------:R-:W-:Y:S05]  /*0d10*/  @!P0 BRA `(.L_x_7) ;  /* 0x0000000000088947 */ /* 0x000fea0003800000 */
[----:B------:R0:W5:Y:S01]  /*0d20*/  LD.E R19, desc[UR36][R6.64] ;  /* 0x0000002406137980 */ /* 0x000162000c101900 */
[----:B------:R-:W-:Y:S05]  /*0d30*/  BRA `(.L_x_8) ;  /* 0x0000000000247947 */ /* 0x000fea0003800000 */
.L_x_7:
[----:B------:R-:W-:Y:S02]  /*0d40*/  ULDC.64 UR4, c[0x0][0x588] ;  /* 0x0001620000047ab9 */ /* 0x000fe40000000a00 */
[----:B------:R-:W-:-:S04]  /*0d50*/  ISETP.NE.U32.AND P0, PT, RZ, UR4, PT ;  /* 0x00000004ff007c0c */ /* 0x000fc8000bf05070 */
[----:B------:R-:W-:-:S13]  /*0d60*/  ISETP.NE.AND.EX P0, PT, RZ, UR5, PT, P0 ;  /* 0x00000005ff007c0c */ /* 0x000fda000bf05300 */
[----:B------:R-:W-:Y:S05]  /*0d70*/  @!P0 BRA `(.L_x_9) ;  /* 0x00000000000c8947 */ /* 0x000fea0003800000 */
[----:B------:R-:W0:Y:S02]  /*0d80*/  LDC.64 R6, c[0x0][0x588] ;  /* 0x00016200ff067b82 */ /* 0x000e240000000a00 */
[----:B0-----:R1:W5:Y:S01]  /*0d90*/  LDG.E R19, desc[UR36][R6.64] ;  /* 0x0000002406137981 */ /* 0x001362000c1e1900 */
[----:B------:R-:W-:Y:S05]  /*0da0*/  BRA `(.L_x_8) ;  /* 0x0000000000087947 */ /* 0x000fea0003800000 */
.L_x_9:
[----:B------:R-:W-:Y:S02]  /*0db0*/  ULDC UR4, c[0x0][0x580] ;  /* 0x0001600000047ab9 */ /* 0x000fe40000000800 */
[----:B------:R-:W-:-:S07]  /*0dc0*/  IMAD.U32 R19, RZ, RZ, UR4 ;  /* 0x00000004ff137e24 */ /* 0x000fce000f8e00ff */
.L_x_8:
[----:B------:R-:W-:Y:S02]  /*0dd0*/  ULDC.64 UR4, c[0x0][0x5a0] ;  /* 0x0001680000047ab9 */ /* 0x000fe40000000a00 */
[----:B------:R-:W-:-:S04]  /*0de0*/  ISETP.NE.U32.AND P0, PT, RZ, UR4, PT ;  /* 0x00000004ff007c0c */ /* 0x000fc8000bf05070 */
[----:B------:R-:W-:-:S13]  /*0df0*/  ISETP.NE.AND.EX P0, PT, RZ, UR5, PT, P0 ;  /* 0x00000005ff007c0c */ /* 0x000fda000bf05300 */
[----:B------:R-:W-:Y:S05]  /*0e00*/  @!P0 BRA `(.L_x_10) ;  /* 0x00000000001c8947 */ /* 0x000fea0003800000 */
[----:B01----:R-:W0:Y:S02]  /*0e10*/  LDC.64 R6, c[0x0][0x5a0] ;  /* 0x00016800ff067b82 */ /* 0x003e240000000a00 */
[----:B0-----:R-:W2:Y:S02]  /*0e20*/  LDG.E.64 R6, desc[UR36][R6.64] ;  /* 0x0000002406067981 */ /* 0x001ea4000c1e1b00 */
[----:B--2---:R-:W-:-:S04]  /*0e30*/  ISETP.NE.U32.AND P0, PT, R6, RZ, PT ;  /* 0x000000ff0600720c */ /* 0x004fc80003f05070 */
[----:B------:R-:W-:-:S13]  /*0e40*/  ISETP.NE.AND.EX P0, PT, R7, RZ, PT, P0 ;  /* 0x000000ff0700720c */ /* 0x000fda0003f05300 */
[----:B------:R-:W-:Y:S05]  /*0e50*/  @!P0 BRA `(.L_x_10) ;  /* 0x0000000000088947 */ /* 0x000fea0003800000 */
[----:B------:R0:W5:Y:S01]  /*0e60*/  LD.E R56, desc[UR36][R6.64] ;  /* 0x0000002406387980 */ /* 0x000162000c101900 */
[----:B------:R-:W-:Y:S05]  /*0e70*/  BRA `(.L_x_11) ;  /* 0x0000000000247947 */ /* 0x000fea0003800000 */
.L_x_10:
[----:B------:R-:W-:Y:S02]  /*0e80*/  ULDC.64 UR4, c[0x0][0x590] ;  /* 0x0001640000047ab9 */ /* 0x000fe40000000a00 */
[----:B------:R-:W-:-:S04]  /*0e90*/  ISETP.NE.U32.AND P0, PT, RZ, UR4, PT ;  /* 0x00000004ff007c0c */ /* 0x000fc8000bf05070 */
[----:B------:R-:W-:-:S13]  /*0ea0*/  ISETP.NE.AND.EX P0, PT, RZ, UR5, PT, P0 ;  /* 0x00000005ff007c0c */ /* 0x000fda000bf05300 */
[----:B------:R-:W-:Y:S05]  /*0eb0*/  @!P0 BRA `(.L_x_12) ;  /* 0x00000000000c8947 */ /* 0x000fea0003800000 */
[----:B------:R-:W2:Y:S02]  /*0ec0*/  LDC.64 R56, c[0x0][0x590] ;  /* 0x00016400ff387b82 */ /* 0x000ea40000000a00 */
[----:B--2---:R2:W5:Y:S01]  /*0ed0*/  LDG.E R56, desc[UR36][R56.64] ;  /* 0x0000002438387981 */ /* 0x004562000c1e1900 */
[----:B------:R-:W-:Y:S05]  /*0ee0*/  BRA `(.L_x_11) ;  /* 0x0000000000087947 */ /* 0x000fea0003800000 */
.L_x_12:
[----:B------:R-:W-:Y:S02]  /*0ef0*/  ULDC UR4, c[0x0][0x584] ;  /* 0x0001610000047ab9 */ /* 0x000fe40000000800 */
[----:B------:R-:W-:-:S07]  /*0f00*/  IMAD.U32 R56, RZ, RZ, UR4 ;  /* 0x00000004ff387e24 */ /* 0x000fce000f8e00ff */
.L_x_11:
[----:B------:R-:W-:-:S13]  /*0f10*/  LOP3.LUT P0, RZ, R0, 0xff, RZ, 0xc0, !PT ;  /* 0x000000ff00ff7812 */ /* 0x000fda000780c0ff */
[----:B------:R-:W-:Y:S05]  /*0f20*/  @!P0 EXIT ;  /* 0x000000000000894d */ /* 0x000fea0003800000 */
[----:B------:R-:W3:Y:S01]  /*0f30*/  LDC R59, c[0x0][0x658] ;  /* 0x00019600ff3b7b82 */ /* 0x000ee20000000800 */
[----:B------:R-:W-:Y:S01]  /*0f40*/  ULDC.64 UR6, c[0x0][0x288] ;  /* 0x0000a20000067ab9 */ /* 0x000fe20000000a00 */
[----:B------:R-:W-:Y:S01]  /*0f50*/  LOP3.LUT R14, R14, 0x1, RZ, 0xc0, !PT ;  /* 0x000000010e0e7812 */ /* 0x000fe200078ec0ff */
[----:B------:R-:W-:Y:S01]  /*0f60*/  UIADD3 UR4, UR7, 0x7f, URZ ;  /* 0x0000007f07047890 */ /* 0x000fe2000fffe03f */
[----:B------:R-:W-:Y:S01]  /*0f70*/  SHF.R.U32.HI R0, RZ, 0x2, R4 ;  /* 0x00000002ff007819 */ /* 0x000fe20000011604 */
[----:B------:R-:W-:Y:S01]  /*0f80*/  IMAD.U32 R3, RZ, RZ, UR6 ;  /* 0x00000006ff037e24 */ /* 0x000fe2000f8e00ff */
[----:B------:R-:W-:Y:S01]  /*0f90*/  SHF.R.U32.HI R5, RZ, 0x1, R5 ;  /* 0x00000001ff057819 */ /* 0x000fe20000011605 */
[----:B------:R-:W-:Y:S01]  /*0fa0*/  USHF.R.S32.HI UR5, URZ, 0x1f, UR4 ;  /* 0x0000001f3f057899 */ /* 0x000fe20008011404 */
[----:B01----:R-:W0:Y:S01]  /*0fb0*/  LDC.64 R6, c[0x0][0x5c8] ;  /* 0x00017200ff067b82 */ /* 0x003e220000000a00 */
[----:B------:R-:W-:Y:S01]  /*0fc0*/  LOP3.LUT R60, R4, 0x3, RZ, 0xc0, !PT ;  /* 0x00000003043c7812 */ /* 0x000fe200078ec0ff */
[----:B------:R-:W-:Y:S01]  /*0fd0*/  IMAD.SHL.U32 R9, R14, 0x40, RZ ;  /* 0x000000400e097824 */ /* 0x000fe200078e00ff */
[----:B------:R-:W-:Y:S01]  /*0fe0*/  LOP3.LUT R0, R0, 0x7, RZ, 0xc0, !PT ;  /* 0x0000000700007812 */ /* 0x000fe200078ec0ff */
[----:B------:R-:W-:Y:S01]  /*0ff0*/  ULEA.HI UR5, UR5, UR4, URZ, 0x7 ;  /* 0x0000000405057291 */ /* 0x000fe2000f8f383f */
[----:B------:R-:W-:Y:S01]  /*1000*/  LOP3.LUT R5, R5, 0x30, RZ, 0xc0, !PT ;  /* 0x0000003005057812 */ /* 0x000fe200078ec0ff */
[----:B------:R-:W-:Y:S01]  /*1010*/  IMAD R60, R60, -0x2, R3 ;  /* 0xfffffffe3c3c7824 */ /* 0x000fe200078e0203 */
[--C-:B------:R-:W-:Y:S01]  /*1020*/  LOP3.LUT R22, R9, 0x40, R0.reuse, 0xe2, !PT ;  /* 0x0000004009167812 */ /* 0x100fe200078ee200 */
[----:B------:R-:W1:Y:S01]  /*1030*/  LDC R63, c[0x0][0x600] ;  /* 0x00018000ff3f7b82 */ /* 0x000e620000000800 */
[----:B------:R-:W-:Y:S01]  /*1040*/  IADD3 R3, RZ, -R5, -R0 ;  /* 0x80000005ff037210 */ /* 0x000fe20007ffe800 */
[----:B------:R-:W-:Y:S01]  /*1050*/  IMAD.MOV.U32 R0, RZ, RZ, -0x1 ;  /* 0xffffffffff007424 */ /* 0x000fe200078e00ff */
[----:B------:R-:W-:Y:S01]  /*1060*/  USHF.R.S32.HI UR43, URZ, 0x7, UR5 ;  /* 0x000000073f2b7899 */ /* 0x000fe20008011405 */
[----:B------:R-:W-:Y:S01]  /*1070*/  IMAD.MOV.U32 R8, RZ, RZ, 0x1 ;  /* 0x00000001ff087424 */ /* 0x000fe200078e00ff */
[----:B------:R-:W-:Y:S01]  /*1080*/  LOP3.LUT R62, R4, 0x80, RZ, 0xc0, !PT ;  /* 0x00000080043e7812 */ /* 0x000fe200078ec0ff */
[----:B------:R-:W-:Y:S01]  /*1090*/  IMAD R3, R14, -0x40, R3 ;  /* 0xffffffc00e037824 */ /* 0x000fe200078e0203 */
[----:B------:R-:W-:Y:S01]  /*10a0*/  UISETP.LT.AND UP0, UPT, UR43, 0x1, UPT ;  /* 0x000000012b00788c */ /* 0x000fe2000bf01270 */
[----:B---3--:R-:W-:Y:S01]  /*10b0*/  SHF.L.U32 R0, R0, R59, RZ ;  /* 0x0000003b00007219 */ /* 0x008fe200000006ff */
[----:B------:R-:W-:Y:S01]  /*10c0*/  ULDC UR4, c[0x0][0x284] ;  /* 0x0000a10000047ab9 */ /* 0x000fe20000000800 */
[----:B------:R-:W-:Y:S01]  /*10d0*/  LOP3.LUT R22, R22, R5, RZ, 0xfc, !PT ;  /* 0x0000000516167212 */ /* 0x000fe200078efcff */
[----:B------:R-:W-:Y:S01]  /*10e0*/  USEL UR44, UR43, 0x1, UP0 ;  /* 0x000000012b2c7887 */ /* 0x000fe20008000000 */
[----:B------:R-:W-:Y:S01]  /*10f0*/  SHF.L.U32 R59, R8, R59, RZ ;  /* 0x0000003b083b7219 */ /* 0x000fe200000006ff */
[----:B------:R-:W-:Y:S01]  /*1100*/  IMAD.SHL.U32 R61, R4, 0x2, RZ ;  /* 0x00000002043d7824 */ /* 0x000fe200078e00ff */
[----:B------:R-:W-:Y:S01]  /*1110*/  LOP3.LUT R66, R18, 0x1, RZ, 0xfc, !PT ;  /* 0x0000000112427812 */ /* 0x000fe200078efcff */
[----:B------:R-:W-:Y:S01]  /*1120*/  VIADD R65, R3, UR4 ;  /* 0x0000000403417c36 */ /* 0x000fe20008000000 */
[C---:B0-----:R-:W-:Y:S01]  /*1130*/  SHF.L.U64.HI R58, R6.reuse, 0x3, R7 ;  /* 0x00000003063a7819 */ /* 0x041fe20000010207 */
[----:B--2---:R-:W-:Y:S01]  /*1140*/  IMAD.SHL.U32 R57, R6, 0x8, RZ ;  /* 0x0000000806397824 */ /* 0x004fe200078e00ff */
[----:B------:R-:W-:Y:S01]  /*1150*/  SHF.R.U32.HI R62, RZ, 0x7, R62 ;  /* 0x00000007ff3e7819 */ /* 0x000fe2000001163e */
[----:B------:R-:W-:Y:S01]  /*1160*/  IMAD.MOV.U32 R23, RZ, RZ, RZ ;  /* 0x000000ffff177224 */ /* 0x000fe200078e00ff */
[----:B------:R-:W-:Y:S01]  /*1170*/  LOP3.LUT R64, RZ, R0, RZ, 0x33, !PT ;  /* 0x00000000ff407212 */ /* 0x000fe200078e33ff */
[----:B------:R-:W-:Y:S01]  /*1180*/  UIADD3 UR44, UR43, -UR44, URZ ;  /* 0x8000002c2b2c7290 */ /* 0x000fe2000fffe03f */
[----:B------:R-:W-:Y:S01]  /*1190*/  UMOV UR40, URZ ;  /* 0x0000003f00287c82 */ /* 0x000fe20008000000 */
[----:B-1----:R-:W-:Y:S01]  /*11a0*/  VIADD R63, R63, 0xffffffff ;  /* 0xffffffff3f3f7836 */ /* 0x002fe20000000000 */
[----:B------:R-:W-:-:S09]  /*11b0*/  UMOV UR42, URZ ;  /* 0x0000003f002a7c82 */ /* 0x000fd20008000000 */
.L_x_94:
[----:B0-----:R-:W0:Y:S01]  /*11c0*/  SHFL.IDX PT, R0, R62, RZ, 0x1f ;  /* 0x00001fff3e007589 */ /* 0x001e2200000e0000 */
[----:B-1----:R-:W1:Y:S01]  /*11d0*/  S2UR UR7, SR_CgaCtaId ;  /* 0x00000000000779c3 */ /* 0x002e620000008800 */
[----:B------:R-:W-:Y:S01]  /*11e0*/  UMOV UR6, 0x400 ;  /* 0x0000040000067882 */ /* 0x000fe20000000000 */
[----:B0-----:R-:W-:Y:S01]  /*11f0*/  R2UR UR4, R0 ;  /* 0x00000000000472ca */ /* 0x001fe200000e0000 */
[----:B-1----:R-:W-:-:S12]  /*1200*/  ULEA UR46, UR7, UR6, 0x18 ;  /* 0x00000006072e7291 */ /* 0x002fd8000f8ec03f */
[----:B------:R-:W-:-:S04]  /*1210*/  ULEA.HI UR5, UR4, UR4, URZ, 0x1 ;  /* 0x0000000404057291 */ /* 0x000fc8000f8f083f */
[----:B------:R-:W-:-:S04]  /*1220*/  ULOP3.LUT UR5, UR5, 0x7fffe, URZ, 0xc0, !UPT ;  /* 0x0007fffe05057892 */ /* 0x000fc8000f8ec03f */
[----:B------:R-:W-:-:S03]  /*1230*/  UIADD3 UR5, UR4, -UR5, URZ ;  /* 0x8000000504057290 */ /* 0x000fc6000fffe03f */
[----:B------:R-:W-:Y:S01]  /*1240*/  ULDC UR4, c[0x0][0x28c] ;  /* 0x0000a30000047ab9 */ /* 0x000fe20000000800 */
[----:B------:R-:W-:Y:S01]  /*1250*/  ULEA UR5, UR5, UR46, 0xd ;  /* 0x0000002e05057291 */ /* 0x000fe2000f8e683f */
[----:B------:R-:W-:-:S03]  /*1260*/  ISETP.LT.AND P0, PT, RZ, UR4, PT ;  /* 0x00000004ff007c0c */ /* 0x000fc6000bf01270 */
[----:B------:R-:W-:-:S04]  /*1270*/  UIADD3 UR5, UR5, 0x100, URZ ;  /* 0x0000010005057890 */ /* 0x000fc8000fffe03f */
[----:B------:R-:W-:-:S04]  /*1280*/  USHF.R.U32.HI UR5, URZ, 0x4, UR5 ;  /* 0x000000043f057899 */ /* 0x000fc80008011605 */
[----:B------:R-:W-:-:S04]  /*1290*/  ULOP3.LUT UR5, UR5, 0x3fff, URZ, 0xc0, !UPT ;  /* 0x00003fff05057892 */ /* 0x000fc8000f8ec03f */
[----:B------:R-:W-:Y:S01]  /*12a0*/  ULOP3.LUT UR45, UR5, 0x10000, URZ, 0xfc, !UPT ;  /* 0x00010000052d7892 */ /* 0x000fe2000f8efc3f */
[----:B--2345:R-:W-:Y:S11]  /*12b0*/  @P0 BRA `(.L_x_13) ;  /* 0x0000000000400947 */ /* 0x03cff60003800000 */
[----:B------:R-:W-:Y:S01]  /*12c0*/  MOV R0, 0x0 ;  /* 0x0000000000007802 */ /* 0x000fe20000000f00 */
[----:B------:R-:W-:Y:S01]  /*12d0*/  ULDC.64 UR4, c[0x4][0x68] ;  /* 0x01001a0000047ab9 */ /* 0x000fe20000000a00 */
[----:B------:R-:W-:Y:S01]  /*12e0*/  ULDC.64 UR6, c[0x4][0x8] ;  /* 0x0100020000067ab9 */ /* 0x000fe20000000a00 */
[----:B------:R-:W-:Y:S01]  /*12f0*/  IMAD.U32 R4, RZ, RZ, UR4 ;  /* 0x00000004ff047e24 */ /* 0x000fe2000f8e00ff */
[----:B------:R0:W1:Y:S01]  /*1300*/  LDC.64 R14, c[0x4][R0] ;  /* 0x01000000000e7b82 */ /* 0x0000620000000a00 */
[----:B------:R-:W-:Y:S01]  /*1310*/  IMAD.U32 R5, RZ, RZ, UR5 ;  /* 0x00000005ff057e24 */ /* 0x000fe2000f8e00ff */
[----:B------:R-:W-:Y:S01]  /*1320*/  ULDC.64 UR4, c[0x4][0x70] ;  /* 0x01001c0000047ab9 */ /* 0x000fe20000000a00 */
[----:B------:R-:W-:Y:S02]  /*1330*/  IMAD.U32 R10, RZ, RZ, UR6 ;  /* 0x00000006ff0a7e24 */ /* 0x000fe4000f8e00ff */
[----:B------:R-:W-:Y:S02]  /*1340*/  IMAD.U32 R6, RZ, RZ, UR4 ;  /* 0x00000004ff067e24 */ /* 0x000fe4000f8e00ff */
[----:B------:R-:W-:-:S02]  /*1350*/  IMAD.U32 R7, RZ, RZ, UR5 ;  /* 0x00000005ff077e24 */ /* 0x000fc4000f8e00ff */
[----:B------:R-:W-:Y:S02]  /*1360*/  IMAD.U32 R11, RZ, RZ, UR7 ;  /* 0x00000007ff0b7e24 */ /* 0x000fe4000f8e00ff */
[----:B------:R-:W-:Y:S02]  /*1370*/  IMAD.MOV.U32 R8, RZ, RZ, 0x1e1 ;  /* 0x000001e1ff087424 */ /* 0x000fe400078e00ff */
[----:B------:R-:W-:Y:S02]  /*1380*/  IMAD.MOV.U32 R12, RZ, RZ, 0x1 ;  /* 0x00000001ff0c7424 */ /* 0x000fe400078e00ff */
[----:B0-----:R-:W-:-:S07]  /*1390*/  IMAD.MOV.U32 R13, RZ, RZ, RZ ;  /* 0x000000ffff0d7224 */ /* 0x001fce00078e00ff */
[----:B------:R-:W-:-:S07]  /*13a0*/  LEPC R20, `(.L_x_13) ;  /* 0x000000001014794e */ /* 0x000fce0000000000 */
[----:B-1---5:R-:W-:Y:S05]  /*13b0*/  CALL.ABS.NOINC R14 ;  /* 0x000000000e007343 */ /* 0x022fea0003c00000 */
.L_x_13:
[----:B------:R-:W-:-:S13]  /*13c0*/  ISETP.NE.AND P0, PT, R66, 0x3, PT ;  /* 0x000000034200780c */ /* 0x000fda0003f05270 */
[----:B------:R-:W-:Y:S05]  /*13d0*/  @!P0 BRA `(.L_x_14) ;  /* 0x0000000000048947 */ /* 0x000fea0003800000 */
[----:B------:R-:W-:Y:S01]  /*13e0*/  BPT.TRAP 0x1 ;  /* 0x000000040000795c */ /* 0x000fe20000300000 */
.L_x_14:
[----:B------:R-:W-:Y:S02]  /*13f0*/  IMAD.U32 R3, RZ, RZ, UR42 ;  /* 0x0000002aff037e24 */ /* 0x000fe4000f8e00ff */
[----:B------:R-:W-:-:S03]  /*1400*/  IMAD.U32 R0, RZ, RZ, UR40 ;  /* 0x00000028ff007e24 */ /* 0x000fc6000f8e00ff */
[----:B------:R-:W-:Y:S02]  /*1410*/  LEA R3, R3, UR46, 0x3 ;  /* 0x0000002e03037c11 */ /* 0x000fe4000f8e18ff */
[----:B------:R-:W-:-:S04]  /*1420*/  SHF.L.U32 R0, R0, 0x1f, RZ ;  /* 0x0000001f00007819 */ /* 0x000fc800000006ff */
[----:B------:R0:W1:Y:S01]  /*1430*/  SYNCS.PHASECHK.TRANS64.TRYWAIT P1, [R3+URZ], R0 ;  /* 0x00000000030075a7 */ /* 0x000062000802017f */
[----:B------:R-:W-:Y:S05]  /*1440*/  @!P0 BRA `(.L_x_15) ;  /* 0x0000000000048947 */ /* 0x000fea0003800000 */
[----:B------:R-:W-:Y:S01]  /*1450*/  BPT.TRAP 0x1 ;  /* 0x000000040000795c */ /* 0x000fe20000300000 */
.L_x_15:
[----:B------:R-:W-:-:S05]  /*1460*/  IMAD.U32 R4, RZ, RZ, UR44 ;  /* 0x0000002cff047e24 */ /* 0x000fca000f8e00ff */
[----:B------:R-:W-:Y:S01]  /*1470*/  ISETP.GE.AND P2, PT, R4, 0x1, PT ;  /* 0x000000010400780c */ /* 0x000fe20003f46270 */
[----:B-1----:R-:W-:-:S12]  /*1480*/  @P1 BRA `(.L_x_16) ;  /* 0x0000000000081947 */ /* 0x002fd80003800000 */
[----:B------:R-:W1:Y:S02]  /*1490*/  SYNCS.PHASECHK.TRANS64.TRYWAIT P1, [R3+URZ], R0 ;  /* 0x00000000030075a7 */ /* 0x000e64000802017f */
[----:B-1----:R-:W-:Y:S05]  /*14a0*/  @!P1 BRA `(.L_x_17) ;  /* 0x0000004c00149947 */ /* 0x002fea0003800000 */
.L_x_16:
[----:B------:R-:W-:Y:S05]  /*14b0*/  WARPSYNC.ALL ;  /* 0x0000000000007948 */ /* 0x000fea0003800000 */
[----:B------:R-:W-:Y:S01]  /*14c0*/  UIADD3 UR4, UR46, 0x20100, URZ ;  /* 0x000201002e047890 */ /* 0x000fe2000fffe03f */
[----:B------:R-:W-:Y:S01]  /*14d0*/  WARPGROUP.ARRIVE ;  /* 0x00000000000079c5 */ /* 0x000fe20000000000 */
[----:B------:R-:W-:Y:S02]  /*14e0*/  ULEA UR5, UR42, UR45, 0xb ;  /* 0x0000002d2a057291 */ /* 0x000fe4000f8e583f */
[----:B------:R-:W-:Y:S01]  /*14f0*/  USHF.R.U32.HI UR4, URZ, 0x4, UR4 ;  /* 0x000000043f047899 */ /* 0x000fe20008011604 */
[----:B------:R-:W-:Y:S01]  /*1500*/  UMOV UR9, 0x40000040 ;  /* 0x4000004000097882 */ /* 0x000fe20000000000 */
[----:B------:R-:W-:-:S02]  /*1510*/  UMOV UR11, 0x40000040 ;  /* 0x40000040000b7882 */ /* 0x000fc40000000000 */
[----:B------:R-:W-:Y:S01]  /*1520*/  ULOP3.LUT UR4, UR4, 0x3fff, URZ, 0xc0, !UPT ;  /* 0x00003fff04047892 */ /* 0x000fe2000f8ec03f */
[----:B------:R-:W-:-:S03]  /*1530*/  UMOV UR8, UR5 ;  /* 0x0000000500087c82 */ /* 0x000fc60008000000 */
[----:B------:R-:W-:-:S04]  /*1540*/  ULOP3.LUT UR4, UR4, 0x10000, URZ, 0xfc, !UPT ;  /* 0x0001000004047892 */ /* 0x000fc8000f8efc3f */
[----:B------:R-:W-:-:S07]  /*1550*/  ULEA UR6, UR42, UR4, 0xa ;  /* 0x000000042a067291 */ /* 0x000fce000f8e503f */
[----:B------:R-:W-:Y:S02]  /*1560*/  UMOV UR10, UR6 ;  /* 0x00000006000a7c82 */ /* 0x000fe40008000000 */
[----:B------:R-:W-:Y:S01]  /*1570*/  HGMMA.64x64x16.F32.BF16 R24, gdesc[UR8], RZ, !UPT, gsb0 ;  /* 0x00e00000081879f0 */ /* 0x000fe2000c0018ff */
[----:B------:R-:W-:Y:S02]  /*1580*/  UIADD3 UR8, UR5, 0x2, URZ ;  /* 0x0000000205087890 */ /* 0x000fe4000fffe03f */
[----:B------:R-:W-:Y:S01]  /*1590*/  UIADD3 UR10, UR6, 0x2, URZ ;  /* 0x00000002060a7890 */ /* 0x000fe2000fffe03f */
[----:B------:R-:W-:Y:S01]  /*15a0*/  UMOV UR9, 0x40000040 ;  /* 0x4000004000097882 */ /* 0x000fe20000000000 */
[----:B------:R-:W-:Y:S01]  /*15b0*/  UMOV UR11, 0x40000040 ;  /* 0x40000040000b7882 */ /* 0x000fe20000000000 */
[----:B------:R-:W-:Y:S02]  /*15c0*/  WARPGROUP.DEPBAR.LE gsb0, 0x0 ;  /* 0x00008000000079c5 */ /* 0x000fe40000010000 */
[----:B------:R-:W-:-:S06]  /*15d0*/  WARPGROUP.ARRIVE ;  /* 0x00000000000079c5 */ /* 0x000fcc0000000000 */
[----:B------:R-:W-:Y:S01]  /*15e0*/  HGMMA.64x64x16.F32.BF16 R24, gdesc[UR8], R24, gsb0 ;  /* 0x00e00000081879f0 */ /* 0x000fe20008001818 */
        /* <DEDUP_REMOVED lines=41> */
[----:B------:R-:W-:Y:S03]  /*1880*/  HGMMA.64x64x16.F32.BF16 R24, gdesc[UR8], R24, gsb0 ;  /* 0x00e00000081879f0 */ /* 0x000fe60008001818 */
[----:B------:R-:W-:Y:S02]  /*1890*/  WARPGROUP.DEPBAR.LE gsb0, 0x0 ;  /* 0x00008000000079c5 */ /* 0x000fe40000010000 */
[----:B------:R-:W-:Y:S05]  /*18a0*/  @!P2 BRA `(.L_x_18) ;  /* 0x00000004008ca947 */ /* 0x000fea0003800000 */
[----:B------:R-:W-:Y:S01]  /*18b0*/  UIADD3 UR5, UR42, 0x1, URZ ;  /* 0x000000012a057890 */ /* 0x000fe2000fffe03f */
[----:B01----:R-:W-:-:S03]  /*18c0*/  IMAD.U32 R0, RZ, RZ, UR44 ;  /* 0x0000002cff007e24 */ /* 0x003fc6000f8e00ff */
[----:B------:R-:W-:-:S04]  /*18d0*/  UISETP.NE.AND UP0, UPT, UR5, 0x4, UPT ;  /* 0x000000040500788c */ /* 0x000fc8000bf05270 */
[----:B------:R-:W-:Y:S02]  /*18e0*/  USEL UR6, URZ, 0x1, UP0 ;  /* 0x000000013f067887 */ /* 0x000fe40008000000 */
[----:B------:R-:W-:Y:S02]  /*18f0*/  USEL UR5, UR5, URZ, UP0 ;  /* 0x0000003f05057287 */ /* 0x000fe40008000000 */
[----:B------:R-:W-:-:S06]  /*1900*/  ULOP3.LUT UR6, UR40, UR6, URZ, 0x3c, !UPT ;  /* 0x0000000628067292 */ /* 0x000fcc000f8e3c3f */
[----:B------:R-:W-:Y:S01]  /*1910*/  IMAD.U32 R5, RZ, RZ, UR6 ;  /* 0x00000006ff057e24 */ /* 0x000fe2000f8e00ff */
[----:B------:R-:W-:-:S06]  /*1920*/  UMOV UR6, UR42 ;  /* 0x0000002a00067c82 */ /* 0x000fcc0008000000 */
.L_x_25:
[----:B01----:R-:W-:Y:S05]  /*1930*/  @!P0 BRA `(.L_x_19) ;  /* 0x0000000000048947 */ /* 0x003fea0003800000 */
[----:B------:R-:W-:Y:S01]  /*1940*/  BPT.TRAP 0x1 ;  /* 0x000000040000795c */ /* 0x000fe20000300000 */
.L_x_19:
[----:B------:R-:W0:Y:S01]  /*1950*/  S2UR UR8, SR_CgaCtaId ;  /* 0x00000000000879c3 */ /* 0x000e220000008800 */
[----:B------:R-:W-:Y:S01]  /*1960*/  UMOV UR7, 0x400 ;  /* 0x0000040000077882 */ /* 0x000fe20000000000 */
[----:B------:R-:W-:Y:S01]  /*1970*/  SHF.L.U32 R3, R5, 0x1f, RZ ;  /* 0x0000001f05037819 */ /* 0x000fe200000006ff */
[----:B0-----:R-:W-:-:S04]  /*1980*/  ULEA UR7, UR8, UR7, 0x18 ;  /* 0x0000000708077291 */ /* 0x001fc8000f8ec03f */
[----:B------:R-:W-:-:S09]  /*1990*/  ULEA UR8, UR5, UR7, 0x3 ;  /* 0x0000000705087291 */ /* 0x000fd2000f8e183f */
[----:B------:R0:W1:Y:S01]  /*19a0*/  SYNCS.PHASECHK.TRANS64.TRYWAIT P1, [UR8], R3 ;  /* 0x00000003ff0075a7 */ /* 0x0000620008020148 */
[----:B------:R-:W-:Y:S05]  /*19b0*/  @!P0 BRA `(.L_x_20) ;  /* 0x0000000000048947 */ /* 0x000fea0003800000 */
[----:B------:R-:W-:Y:S01]  /*19c0*/  BPT.TRAP 0x1 ;  /* 0x000000040000795c */ /* 0x000fe20000300000 */
.L_x_20:
[----:B-1----:R-:W-:Y:S05]  /*19d0*/  @P1 BRA `(.L_x_21) ;  /* 0x0000000000081947 */ /* 0x002fea0003800000 */
[----:B------:R-:W1:Y:S02]  /*19e0*/  SYNCS.PHASECHK.TRANS64.TRYWAIT P1, [UR8], R3 ;  /* 0x00000003ff0075a7 */ /* 0x000e640008020148 */
[----:B-1----:R-:W-:Y:S05]  /*19f0*/  @!P1 BRA `(.L_x_22) ;  /* 0x0000004400d49947 */ /* 0x002fea0003800000 */
.L_x_21:
[----:B------:R-:W-:Y:S01]  /*1a00*/  ULEA UR12, UR5, UR45, 0xb ;  /* 0x0000002d050c7291 */ /* 0x000fe2000f8e583f */
[----:B------:R-:W-:Y:S01]  /*1a10*/  WARPGROUP.ARRIVE ;  /* 0x00000000000079c5 */ /* 0x000fe20000000000 */
[----:B------:R-:W-:Y:S01]  /*1a20*/  ULEA UR13, UR5, UR4, 0xa ;  /* 0x00000004050d7291 */ /* 0x000fe2000f8e503f */
[----:B------:R-:W-:Y:S01]  /*1a30*/  UMOV UR9, 0x40000040 ;  /* 0x4000004000097882 */ /* 0x000fe20000000000 */
[----:B------:R-:W-:-:S03]  /*1a40*/  UMOV UR11, 0x40000040 ;  /* 0x40000040000b7882 */ /* 0x000fc60000000000 */
[----:B------:R-:W-:Y:S02]  /*1a50*/  UMOV UR8, UR12 ;  /* 0x0000000c00087c82 */ /* 0x000fe40008000000 */
[----:B------:R-:W-:Y:S02]  /*1a60*/  UMOV UR10, UR13 ;  /* 0x0000000d000a7c82 */ /* 0x000fe40008000000 */
[----:B------:R-:W-:Y:S01]  /*1a70*/  HGMMA.64x64x16.F32.BF16 R24, gdesc[UR8], R24, gsb0 ;  /* 0x00e00000081879f0 */ /* 0x000fe20008001818 */
[----:B------:R-:W-:Y:S02]  /*1a80*/  UIADD3 UR8, UR12, 0x2, URZ ;  /* 0x000000020c087890 */ /* 0x000fe4000fffe03f */
[----:B------:R-:W-:Y:S01]  /*1a90*/  UIADD3 UR10, UR13, 0x2, URZ ;  /* 0x000000020d0a7890 */ /* 0x000fe2000fffe03f */
[----:B------:R-:W-:Y:S01]  /*1aa0*/  UMOV UR9, 0x40000040 ;  /* 0x4000004000097882 */ /* 0x000fe20000000000 */
[----:B------:R-:W-:Y:S01]  /*1ab0*/  UMOV UR11, 0x40000040 ;  /* 0x40000040000b7882 */ /* 0x000fe20000000000 */
[----:B------:R-:W-:-:S02]  /*1ac0*/  WARPGROUP.DEPBAR.LE gsb0, 0x0 ;  /* 0x00008000000079c5 */ /* 0x000fc40000010000 */
        /* <DEDUP_REMOVED lines=46> */
[----:B------:R-:W-:Y:S01]  /*1db0*/  BPT.TRAP 0x1 ;  /* 0x000000040000795c */ /* 0x000fe20000300000 */
.L_x_23:
[----:B------:R-:W-:Y:S01]  /*1dc0*/  ULEA UR7, UR6, UR7, 0x3 ;  /* 0x0000000706077291 */ /* 0x000fe2000f8e183f */
[----:B------:R-:W-:-:S03]  /*1dd0*/  ISETP.GT.U32.AND P1, PT, R18, 0x1, PT ;  /* 0x000000011200780c */ /* 0x000fc60003f24070 */
[----:B------:R-:W-:-:S04]  /*1de0*/  UIADD3 UR7, UR7, 0x20, URZ ;  /* 0x0000002007077890 */ /* 0x000fc8000fffe03f */
[----:B------:R-:W-:-:S09]  /*1df0*/  UPRMT UR7, URZ, 0x654, UR7 ;  /* 0x000006543f077896 */ /* 0x000fd20008000007 */
[----:B------:R-:W-:Y:S01]  /*1e00*/  SYNCS.ARRIVE.TRANS64.RED.A1T0 RZ, [UR7], RZ ;  /* 0x000000ffffff79a7 */ /* 0x000fe20008100407 */
[----:B------:R-:W-:Y:S05]  /*1e10*/  @P1 BRA `(.L_x_24) ;  /* 0x0000000000041947 */ /* 0x000fea0003800000 */
[----:B------:R-:W-:Y:S01]  /*1e20*/  BPT.TRAP 0x1 ;  /* 0x000000040000795c */ /* 0x000fe20000300000 */
.L_x_24:
[----:B------:R-:W-:Y:S01]  /*1e30*/  UIADD3 UR5, UR5, 0x1, URZ ;  /* 0x0000000105057890 */ /* 0x000fe2000fffe03f */
[C---:B------:R-:W-:Y:S01]  /*1e40*/  ISETP.GT.AND P1, PT, R0.reuse, 0x1, PT ;  /* 0x000000010000780c */ /* 0x040fe20003f24270 */
[----:B------:R-:W-:Y:S01]  /*1e50*/  UIADD3 UR6, UR6, 0x1, URZ ;  /* 0x0000000106067890 */ /* 0x000fe2000fffe03f */
[----:B------:R-:W-:Y:S01]  /*1e60*/  VIADD R0, R0, 0xffffffff ;  /* 0xffffffff00007836 */ /* 0x000fe20000000000 */
[----:B------:R-:W-:Y:S02]  /*1e70*/  UISETP.NE.AND UP0, UPT, UR5, 0x4, UPT ;  /* 0x000000040500788c */ /* 0x000fe4000bf05270 */
[----:B------:R-:W-:Y:S02]  /*1e80*/  UISETP.NE.AND UP1, UPT, UR6, 0x4, UPT ;  /* 0x000000040600788c */ /* 0x000fe4000bf25270 */
[----:B------:R-:W-:Y:S02]  /*1e90*/  USEL UR7, URZ, 0x1, UP0 ;  /* 0x000000013f077887 */ /* 0x000fe40008000000 */
[----:B------:R-:W-:-:S02]  /*1ea0*/  USEL UR5, UR5, URZ, UP0 ;  /* 0x0000003f05057287 */ /* 0x000fc40008000000 */
[----:B------:R-:W-:Y:S02]  /*1eb0*/  USEL UR6, UR6, URZ, UP1 ;  /* 0x0000003f06067287 */ /* 0x000fe40008800000 */
[----:B------:R-:W-:Y:S01]  /*1ec0*/  LOP3.LUT R5, R5, UR7, RZ, 0x3c, !PT ;  /* 0x0000000705057c12 */ /* 0x000fe2000f8e3cff */
[----:B------:R-:W-:Y:S09]  /*1ed0*/  @P1 BRA `(.L_x_25) ;  /* 0xfffffff800941947 */ /* 0x000ff2000383ffff */
.L_x_18:
[----:B01----:R-:W0:Y:S02]  /*1ee0*/  LDC R0, c[0x0][0x28c] ;  /* 0x0000a300ff007b82 */ /* 0x003e240000000800 */
[----:B0-----:R-:W-:-:S13]  /*1ef0*/  ISETP.GE.AND P1, PT, R0, 0x1, PT ;  /* 0x000000010000780c */ /* 0x001fda0003f26270 */
[----:B------:R-:W-:Y:S05]  /*1f00*/  @!P1 BRA `(.L_x_26) ;  /* 0x0000000000389947 */ /* 0x000fea0003800000 */
[----:B------:R-:W-:Y:S05]  /*1f10*/  @!P0 BRA `(.L_x_27) ;  /* 0x0000000000048947 */ /* 0x000fea0003800000 */
[----:B------:R-:W-:Y:S01]  /*1f20*/  BPT.TRAP 0x1 ;  /* 0x000000040000795c */ /* 0x000fe20000300000 */
.L_x_27:
[----:B------:R-:W0:Y:S01]  /*1f30*/  S2UR UR6, SR_CgaCtaId ;  /* 0x00000000000679c3 */ /* 0x000e220000008800 */
[----:B------:R-:W-:Y:S01]  /*1f40*/  UIADD3 UR4, UR44, UR42, URZ ;  /* 0x0000002a2c047290 */ /* 0x000fe2000fffe03f */
[----:B------:R-:W-:Y:S01]  /*1f50*/  ISETP.GT.U32.AND P0, PT, R18, 0x1, PT ;  /* 0x000000011200780c */ /* 0x000fe20003f04070 */
[----:B------:R-:W-:Y:S02]  /*1f60*/  UMOV UR5, 0x400 ;  /* 0x0000040000057882 */ /* 0x000fe40000000000 */
[----:B------:R-:W-:-:S04]  /*1f70*/  USHF.L.U32 UR4, UR4, 0x3, URZ ;  /* 0x0000000304047899 */ /* 0x000fc8000800063f */
[----:B------:R-:W-:Y:S02]  /*1f80*/  ULOP3.LUT UR4, UR4, 0x18, URZ, 0xc0, !UPT ;  /* 0x0000001804047892 */ /* 0x000fe4000f8ec03f */
[----:B0-----:R-:W-:-:S04]  /*1f90*/  ULEA UR5, UR6, UR5, 0x18 ;  /* 0x0000000506057291 */ /* 0x001fc8000f8ec03f */
[----:B------:R-:W-:-:S04]  /*1fa0*/  UIADD3 UR4, UR5, 0x20, UR4 ;  /* 0x0000002005047890 */ /* 0x000fc8000fffe004 */
[----:B------:R-:W-:-:S09]  /*1fb0*/  UPRMT UR4, URZ, 0x654, UR4 ;  /* 0x000006543f047896 */ /* 0x000fd20008000004 */
[----:B------:R-:W-:Y:S01]  /*1fc0*/  SYNCS.ARRIVE.TRANS64.RED.A1T0 RZ, [UR4], RZ ;  /* 0x000000ffffff79a7 */ /* 0x000fe20008100404 */
[----:B------:R-:W-:Y:S05]  /*1fd0*/  @P0 BRA `(.L_x_26) ;  /* 0x0000000000040947 */ /* 0x000fea0003800000 */
[----:B------:R-:W-:Y:S01]  /*1fe0*/  BPT.TRAP 0x1 ;  /* 0x000000040000795c */ /* 0x000fe20000300000 */
.L_x_26:
[----:B------:R-:W-:Y:S01]  /*1ff0*/  IMAD.SHL.U32 R3, R68, 0x40, RZ ;  /* 0x0000004044037824 */ /* 0x000fe200078e00ff */
[----:B------:R-:W-:Y:S01]  /*2000*/  ULDC UR6, c[0x0][0x288] ;  /* 0x0000a20000067ab9 */ /* 0x000fe20000000800 */
[----:B------:R-:W-:Y:S01]  /*2010*/  SHF.R.S32.HI R13, RZ, 0x1f, R67 ;  /* 0x0000001fff0d7819 */ /* 0x000fe20000011443 */
[----:B------:R-:W-:Y:S01]  /*2020*/  IMAD.SHL.U32 R6, R69, 0x80, RZ ;  /* 0x0000008045067824 */ /* 0x000fe200078e00ff */
[----:B------:R-:W-:Y:S01]  /*2030*/  ULDC.64 UR4, c[0x0][0x5d0] ;  /* 0x0001740000047ab9 */ /* 0x000fe20000000a00 */
[----:B------:R-:W-:Y:S01]  /*2040*/  LOP3.LUT R10, R3, 0x6, R61, 0xf8, !PT ;  /* 0x00000006030a7812 */ /* 0x000fe200078ef83d */
[----:B------:R-:W-:Y:S01]  /*2050*/  IMAD.WIDE R68, R69, 0x80, R22 ;  /* 0x0000008045447825 */ /* 0x000fe200078e0216 */
[----:B------:R-:W-:Y:S01]  /*2060*/  ISETP.GE.AND P0, PT, R3, UR6, PT ;  /* 0x0000000603007c0c */ /* 0x000fe2000bf06270 */
[----:B------:R-:W-:Y:S01]  /*2070*/  ULDC UR6, c[0x0][0x284] ;  /* 0x0000a10000067ab9 */ /* 0x000fe20000000800 */
[----:B------:R-:W-:Y:S01]  /*2080*/  SHF.R.S32.HI R11, RZ, 0x1f, R10 ;  /* 0x0000001fff0b7819 */ /* 0x000fe2000001140a */
[----:B------:R-:W-:Y:S01]  /*2090*/  IMAD R0, R13, UR4, RZ ;  /* 0x000000040d007c24 */ /* 0x000fe2000f8e02ff */
[----:B------:R-:W-:-:S03]  /*20a0*/  ISETP.GE.OR P0, PT, R6, UR6, P0 ;  /* 0x0000000606007c0c */ /* 0x000fc60008706670 */
[C---:B------:R-:W-:Y:S02]  /*20b0*/  IMAD R7, R67.reuse, UR5, R0 ;  /* 0x0000000543077c24 */ /* 0x040fe4000f8e0200 */
[----:B------:R-:W-:Y:S01]  /*20c0*/  IMAD.WIDE.U32 R4, R67, UR4, R10 ;  /* 0x0000000443047c25 */ /* 0x000fe2000f8e000a */
[----:B------:R-:W-:-:S03]  /*20d0*/  ULDC.64 UR4, c[0x0][0x5c8] ;  /* 0x0001720000047ab9 */ /* 0x000fc60000000a00 */
[----:B------:R-:W-:Y:S02]  /*20e0*/  IMAD R9, R69, UR4, RZ ;  /* 0x0000000445097c24 */ /* 0x000fe4000f8e02ff */
[----:B------:R-:W-:Y:S02]  /*20f0*/  IMAD.IADD R5, R5, 0x1, R7 ;  /* 0x0000000105057824 */ /* 0x000fe400078e0207 */
[C---:B------:R-:W-:Y:S02]  /*2100*/  IMAD R9, R68.reuse, UR5, R9 ;  /* 0x0000000544097c24 */ /* 0x040fe4000f8e0209 */
[----:B------:R-:W-:-:S04]  /*2110*/  IMAD.WIDE.U32 R70, R68, UR4, R4 ;  /* 0x0000000444467c25 */ /* 0x000fc8000f8e0004 */
[----:B------:R-:W-:Y:S01]  /*2120*/  IMAD.MOV.U32 R0, RZ, RZ, -0x1 ;  /* 0xffffffffff007424 */ /* 0x000fe200078e00ff */
[----:B------:R-:W-:Y:S06]  /*2130*/  @P0 BRA `(.L_x_28) ;  /* 0x00000020009c0947 */ /* 0x000fec0003800000 */
[----:B-----5:R-:W-:Y:S01]  /*2140*/  FSETP.NEU.AND P0, PT, R56, RZ, PT ;  /* 0x000000ff3800720b */ /* 0x020fe20003f0d000 */
[----:B------:R-:W-:Y:S01]  /*2150*/  IMAD.IADD R4, R60, 0x1, -R3 ;  /* 0x000000013c047824 */ /* 0x000fe200078e0a03 */
[----:B------:R-:W-:Y:S01]  /*2160*/  BSSY B0, `(.L_x_28) ;  /* 0x0000224000007945 */ /* 0x000fe20003800000 */
[----:B------:R-:W-:Y:S02]  /*2170*/  IMAD.IADD R3, R65, 0x1, -R6 ;  /* 0x0000000141037824 */ /* 0x000fe400078e0a06 */
[----:B------:R-:W-:Y:S01]  /*2180*/  IMAD.IADD R81, R71, 0x1, R9 ;  /* 0x0000000147517824 */ /* 0x000fe200078e0209 */
[----:B------:R-:W-:-:S04]  /*2190*/  ISETP.GT.AND P2, PT, R4, RZ, PT ;  /* 0x000000ff0400720c */ /* 0x000fc80003f44270 */
[----:B------:R-:W-:-:S03]  /*21a0*/  ISETP.GT.AND P1, PT, R3, RZ, P2 ;  /* 0x000000ff0300720c */ /* 0x000fc60001724270 */
[----:B------:R-:W-:Y:S10]  /*21b0*/  @!P0 BRA `(.L_x_29) ;  /* 0x0000001400e88947 */ /* 0x000ff40003800000 */
[----:B------:R-:W0:Y:S01]  /*21c0*/  LDC.64 R74, c[0x0][0x5b8] ;  /* 0x00016e00ff4a7b82 */ /* 0x000e220000000a00 */
[----:B------:R-:W-:-:S07]  /*21d0*/  ULDC.64 UR4, c[0x0][0x5c0] ;  /* 0x0001700000047ab9 */ /* 0x000fce0000000a00 */
[----:B------:R-:W1:Y:S08]  /*21e0*/  LDC.64 R76, c[0x0][0x5b0] ;  /* 0x00016c00ff4c7b82 */ /* 0x000e700000000a00 */
[----:B------:R-:W2:Y:S01]  /*21f0*/  LDC.64 R78, c[0x0][0x5a8] ;  /* 0x00016a00ff4e7b82 */ /* 0x000ea20000000a00 */
[-C--:B0-----:R-:W-:Y:S02]  /*2200*/  IMAD R6, R13, R74.reuse, RZ ;  /* 0x0000004a0d067224 */ /* 0x081fe400078e02ff */
[----:B------:R-:W-:-:S04]  /*2210*/  IMAD.WIDE.U32 R72, R67, R74, R10 ;  /* 0x0000004a43487225 */ /* 0x000fc800078e000a */
[----:B------:R-:W-:Y:S02]  /*2220*/  IMAD R71, R67, R75, R6 ;  /* 0x0000004b43477224 */ /* 0x000fe400078e0206 */
[-C--:B-1----:R-:W-:Y:S02]  /*2230*/  IMAD R5, R69, R76.reuse, RZ ;  /* 0x0000004c45057224 */ /* 0x082fe400078e02ff */
[----:B------:R-:W-:Y:S02]  /*2240*/  IMAD.IADD R13, R73, 0x1, R71 ;  /* 0x00000001490d7824 */ /* 0x000fe400078e0247 */
[----:B------:R-:W-:Y:S02]  /*2250*/  IMAD.MOV.U32 R12, RZ, RZ, R72 ;  /* 0x000000ffff0c7224 */ /* 0x000fe400078e0048 */
[C---:B------:R-:W-:Y:S02]  /*2260*/  IMAD R75, R68.reuse, R77, R5 ;  /* 0x0000004d444b7224 */ /* 0x040fe400078e0205 */
[----:B------:R-:W-:-:S04]  /*2270*/  IMAD.WIDE.U32 R6, R68, R76, R12 ;  /* 0x0000004c44067225 */ /* 0x000fc800078e000c */
[----:B------:R-:W-:Y:S01]  /*2280*/  IMAD.IADD R5, R7, 0x1, R75 ;  /* 0x0000000107057824 */ /* 0x000fe200078e024b */
[----:B--2---:R-:W-:-:S04]  /*2290*/  LEA R14, P0, R6, R78, 0x1 ;  /* 0x0000004e060e7211 */ /* 0x004fc800078008ff */
[----:B------:R-:W-:-:S05]  /*22a0*/  LEA.HI.X R15, R6, R79, R5, 0x1, P0 ;  /* 0x0000004f060f7211 */ /* 0x000fca00000f0c05 */
[----:B------:R0:W2:Y:S01]  /*22b0*/  @P1 LDG.E.LTC128B.U16 R5, desc[UR36][R14.64] ;  /* 0x000000240e051981 */ /* 0x0000a2000c1e1520 */
[----:B------:R-:W-:Y:S01]  /*22c0*/  LEA R8, P0, R70, UR4, 0x1 ;  /* 0x0000000446087c11 */ /* 0x000fe2000f8008ff */
[----:B------:R-:W-:Y:S01]  /*22d0*/  IMAD.WIDE.U32 R6, R68, R76, R10 ;  /* 0x0000004c44067225 */ /* 0x000fe200078e000a */
[----:B------:R-:W-:Y:S03]  /*22e0*/  BSSY B1, `(.L_x_30) ;  /* 0x0000012000017945 */ /* 0x000fe60003800000 */
[----:B------:R-:W-:Y:S02]  /*22f0*/  IMAD.IADD R7, R75, 0x1, R7 ;  /* 0x000000014b077824 */ /* 0x000fe400078e0207 */
[----:B------:R-:W-:Y:S01]  /*2300*/  IMAD.WIDE.U32 R20, R67, R74, R6 ;  /* 0x0000004a43147225 */ /* 0x000fe200078e0006 */
[----:B0-----:R-:W-:-:S03]  /*2310*/  SHF.L.U64.HI R15, R76, 0x3, R77 ;  /* 0x000000034c0f7819 */ /* 0x001fc6000001024d */
[----:B------:R-:W-:Y:S01]  /*2320*/  IMAD.IADD R7, R71, 0x1, R21 ;  /* 0x0000000147077824 */ /* 0x000fe200078e0215 */
[----:B------:R-:W-:Y:S01]  /*2330*/  LEA R6, P4, R20, R78, 0x1 ;  /* 0x0000004e14067211 */ /* 0x000fe200078808ff */
[----:B------:R-:W-:-:S03]  /*2340*/  IMAD.SHL.U32 R14, R76, 0x8, RZ ;  /* 0x000000084c0e7824 */ /* 0x000fc600078e00ff */
[----:B------:R-:W-:Y:S01]  /*2350*/  LEA.HI.X R7, R20, R79, R7, 0x1, P4 ;  /* 0x0000004f14077211 */ /* 0x000fe200020f0c07 */
[----:B--2---:R-:W-:-:S04]  /*2360*/  IMAD.U32 R9, R5, 0x10000, RZ ;  /* 0x0001000005097824 */ /* 0x004fc800078e00ff */
[----:B------:R-:W-:-:S04]  /*2370*/  FMUL R9, R9, R56 ;  /* 0x0000003809097220 */ /* 0x000fc80000400000 */
[----:B------:R-:W-:Y:S01]  /*2380*/  FFMA R24, R24, R19, R9 ;  /* 0x0000001318187223 */ /* 0x000fe20000000009 */
[----:B------:R-:W-:Y:S02]  /*2390*/  LEA.HI.X R9, R70, UR5, R81, 0x1, P0 ;  /* 0x0000000546097c11 */ /* 0x000fe400080f0c51 */
[----:B------:R-:W-:Y:S02]  /*23a0*/  ISETP.GT.AND P0, PT, R4, 0x1, PT ;  /* 0x000000010400780c */ /* 0x000fe40003f04270 */
[----:B------:R-:W-:Y:S02]  /*23b0*/  F2FP.BF16.F32.PACK_AB R24, RZ, R24 ;  /* 0x00000018ff18723e */ /* 0x000fe400000010ff */
[----:B------:R-:W-:-:S03]  /*23c0*/  ISETP.GT.AND P3, PT, R3, RZ, P0 ;  /* 0x000000ff0300720c */ /* 0x000fc60000764270 */
[----:B------:R0:W-:Y:S10]  /*23d0*/  @P1 STG.E.U16 desc[UR36][R8.64], R24 ;  /* 0x0000001808001986 */ /* 0x0001f4000c101524 */
[----:B------:R-:W-:Y:S05]  /*23e0*/  @!P3 BRA `(.L_x_31) ;  /* 0x000000000004b947 */ /* 0x000fea0003800000 */
[----:B------:R1:W5:Y:S02]  /*23f0*/  LDG.E.LTC128B.U16 R5, desc[UR36][R6.64+0x2] ;  /* 0x0000022406057981 */ /* 0x000364000c1e1520 */
.L_x_31:
[----:B------:R-:W-:Y:S05]  /*2400*/  BSYNC B1 ;  /* 0x0000000000017941 */ /* 0x000fea0003800000 */
.L_x_30:
[----:B-----5:R-:W-:Y:S01]  /*2410*/  IMAD.U32 R69, R5, 0x10000, RZ ;  /* 0x0001000005457824 */ /* 0x020fe200078e00ff */
[----:B------:R-:W-:Y:S01]  /*2420*/  ISETP.GT.AND P2, PT, R3, 0x8, P2 ;  /* 0x000000080300780c */ /* 0x000fe20001744270 */
[----:B------:R-:W-:Y:S01]  /*2430*/  IMAD.WIDE.U32 R20, R68, R76, R14 ;  /* 0x0000004c44147225 */ /* 0x000fe200078e000e */
[----:B0-----:R-:W-:-:S03]  /*2440*/  PRMT R24, R5, 0x7610, R24 ;  /* 0x0000761005187816 */ /* 0x001fc60000000018 */
[----:B------:R-:W-:Y:S01]  /*2450*/  FMUL R12, R69, R56 ;  /* 0x00000038450c7220 */ /* 0x000fe20000400000 */
[----:B------:R-:W-:Y:S01]  /*2460*/  IMAD.IADD R75, R75, 0x1, R21 ;  /* 0x000000014b4b7824 */ /* 0x000fe200078e0215 */
[----:B------:R-:W-:Y:S02]  /*2470*/  IADD3 R72, P1, R72, R20, RZ ;  /* 0x0000001448487210 */ /* 0x000fe40007f3e0ff */
[----:B------:R-:W-:-:S03]  /*2480*/  FFMA R12, R25, R19, R12 ;  /* 0x00000013190c7223 */ /* 0x000fc6000000000c */
[----:B------:R-:W-:Y:S02]  /*2490*/  IMAD.X R13, R75, 0x1, R13, P1 ;  /* 0x000000014b0d7824 */ /* 0x000fe400008e060d */
[----:B------:R-:W-:Y:S02]  /*24a0*/  F2FP.BF16.F32.PACK_AB R12, RZ, R12 ;  /* 0x0000000cff0c723e */ /* 0x000fe400000010ff */
[----:B------:R-:W-:Y:S02]  /*24b0*/  LEA R14, P1, R72, R78, 0x1 ;  /* 0x0000004e480e7211 */ /* 0x000fe400078208ff */
[----:B------:R-:W-:Y:S02]  /*24c0*/  PRMT R21, R12, 0x7610, R21 ;  /* 0x000076100c157816 */ /* 0x000fe40000000015 */
[----:B------:R-:W-:-:S03]  /*24d0*/  LEA.HI.X R15, R72, R79, R13, 0x1, P1 ;  /* 0x0000004f480f7211 */ /* 0x000fc600008f0c0d */
[----:B------:R0:W-:Y:S04]  /*24e0*/  @P3 STG.E.U16 desc[UR36][R8.64+0x2], R21 ;  /* 0x0000021508003986 */ /* 0x0001e8000c101524 */
[----:B------:R-:W2:Y:S01]  /*24f0*/  @P2 LDG.E.LTC128B.U16 R24, desc[UR36][R14.64] ;  /* 0x000000240e182981 */ /* 0x000ea2000c1e1520 */
[----:B------:R-:W-:Y:S01]  /*2500*/  IADD3 R20, P1, R10, R20, RZ ;  /* 0x000000140a147210 */ /* 0x000fe20007f3e0ff */
[----:B------:R-:W-:Y:S01]  /*2510*/  BSSY B1, `(.L_x_32) ;  /* 0x0000011000017945 */ /* 0x000fe20003800000 */
[----:B------:R-:W-:Y:S02]  /*2520*/  SHF.L.U64.HI R13, R57, 0x1, R58 ;  /* 0x00000001390d7819 */ /* 0x000fe4000001023a */
[----:B------:R-:W-:Y:S01]  /*2530*/  ISETP.GT.AND P0, PT, R3, 0x8, P0 ;  /* 0x000000080300780c */ /* 0x000fe20000704270 */
[----:B0-----:R-:W-:Y:S01]  /*2540*/  IMAD.X R21, R11, 0x1, R75, P1 ;  /* 0x000000010b157824 */ /* 0x001fe200008e064b */
[----:B------:R-:W-:Y:S01]  /*2550*/  LEA R12, P1, R57, R8, 0x1 ;  /* 0x00000008390c7211 */ /* 0x000fe200078208ff */
[----:B------:R-:W-:-:S04]  /*2560*/  IMAD.WIDE.U32 R20, R67, R74, R20 ;  /* 0x0000004a43147225 */ /* 0x000fc800078e0014 */
[----:B------:R-:W-:Y:S01]  /*2570*/  IMAD.X R13, R13, 0x1, R9, P1 ;  /* 0x000000010d0d7824 */ /* 0x000fe200008e0609 */
[----:B------:R-:W-:Y:S01]  /*2580*/  LEA R10, P3, R20, R78, 0x1 ;  /* 0x0000004e140a7211 */ /* 0x000fe200078608ff */
[----:B------:R-:W-:-:S05]  /*2590*/  IMAD.IADD R11, R71, 0x1, R21 ;  /* 0x00000001470b7824 */ /* 0x000fca00078e0215 */
[----:B------:R-:W-:Y:S01]  /*25a0*/  LEA.HI.X R11, R20, R79, R11, 0x1, P3 ;  /* 0x0000004f140b7211 */ /* 0x000fe200018f0c0b */
[----:B--2---:R-:W-:-:S04]  /*25b0*/  IMAD.U32 R5, R24, 0x10000, RZ ;  /* 0x0001000018057824 */ /* 0x004fc800078e00ff */
[----:B------:R-:W-:-:S04]  /*25c0*/  FMUL R5, R5, R56 ;  /* 0x0000003805057220 */ /* 0x000fc80000400000 */
[----:B------:R-:W-:-:S05]  /*25d0*/  FFMA R5, R26, R19, R5 ;  /* 0x000000131a057223 */ /* 0x000fca0000000005 */
[----:B------:R-:W-:-:S05]  /*25e0*/  F2FP.BF16.F32.PACK_AB R5, RZ, R5 ;  /* 0x00000005ff05723e */ /* 0x000fca00000010ff */
[----:B------:R0:W-:Y:S01]  /*25f0*/  @P2 STG.E.U16 desc[UR36][R12.64], R5 ;  /* 0x000000050c002986 */ /* 0x0001e2000c101524 */
[----:B------:R-:W-:Y:S05]  /*2600*/  @!P0 BRA `(.L_x_33) ;  /* 0x0000000000048947 */ /* 0x000fea0003800000 */
[----:B------:R2:W5:Y:S02]  /*2610*/  LDG.E.LTC128B.U16 R24, desc[UR36][R10.64+0x2] ;  /* 0x000002240a187981 */ /* 0x000564000c1e1520 */
.L_x_33:
[----:B------:R-:W-:Y:S05]  /*2620*/  BSYNC B1 ;  /* 0x0000000000017941 */ /* 0x000fea0003800000 */
.L_x_32:
[----:B0----5:R-:W-:Y:S01]  /*2630*/  IMAD.U32 R5, R24, 0x10000, RZ ;  /* 0x0001000018057824 */ /* 0x021fe200078e00ff */
[----:B------:R-:W-:Y:S01]  /*2640*/  ISETP.GT.AND P1, PT, R4, 0x8, PT ;  /* 0x000000080400780c */ /* 0x000fe20003f24270 */
[----:B------:R-:W-:Y:S02]  /*2650*/  BSSY B1, `(.L_x_34) ;  /* 0x0000008000017945 */ /* 0x000fe40003800000 */
[----:B------:R-:W-:Y:S01]  /*2660*/  FMUL R14, R5, R56 ;  /* 0x00000038050e7220 */ /* 0x000fe20000400000 */
[----:B------:R-:W-:-:S03]  /*2670*/  ISETP.GT.AND P2, PT, R3, RZ, P1 ;  /* 0x000000ff0300720c */ /* 0x000fc60000f44270 */
[----:B------:R-:W-:-:S05]  /*2680*/  FFMA R14, R27, R19, R14 ;  /* 0x000000131b0e7223 */ /* 0x000fca000000000e */
[----:B------:R-:W-:-:S05]  /*2690*/  F2FP.BF16.F32.PACK_AB R14, RZ, R14 ;  /* 0x0000000eff0e723e */ /* 0x000fca00000010ff */
[----:B------:R0:W-:Y:S01]  /*26a0*/  @P0 STG.E.U16 desc[UR36][R12.64+0x2], R14 ;  /* 0x0000020e0c000986 */ /* 0x0001e2000c101524 */
[----:B------:R-:W-:Y:S05]  /*26b0*/  @!P2 BRA `(.L_x_35) ;  /* 0x000000000004a947 */ /* 0x000fea0003800000 */
[----:B------:R3:W5:Y:S02]  /*26c0*/  LDG.E.LTC128B.U16 R24, desc[UR36][R6.64+0x10] ;  /* 0x0000102406187981 */ /* 0x000764000c1e1520 */
.L_x_35:
[----:B------:R-:W-:Y:S05]  /*26d0*/  BSYNC B1 ;  /* 0x0000000000017941 */ /* 0x000fea0003800000 */
.L_x_34:
[----:B-----5:R-:W-:Y:S01]  /*26e0*/  IMAD.U32 R5, R24, 0x10000, RZ ;  /* 0x0001000018057824 */ /* 0x020fe200078e00ff */
        /* <DEDUP_REMOVED lines=9> */
.L_x_37:
[----:B------:R-:W-:Y:S05]  /*2780*/  BSYNC B1 ;  /* 0x0000000000017941 */ /* 0x000fea0003800000 */
.L_x_36:
[----:B----45:R-:W-:Y:S01]  /*2790*/  IMAD.U32 R5, R24, 0x10000, RZ ;  /* 0x0001000018057824 */ /* 0x030fe200078e00ff */
[----:B------:R-:W-:Y:S01]  /*27a0*/  ISETP.GT.AND P1, PT, R3, 0x8, P1 ;  /* 0x000000080300780c */ /* 0x000fe20000f24270 */
[----:B------:R-:W-:Y:S02]  /*27b0*/  BSSY B1, `(.L_x_38) ;  /* 0x0000007000017945 */ /* 0x000fe40003800000 */
[----:B0-----:R-:W-:-:S04]  /*27c0*/  FMUL R14, R5, R56 ;  /* 0x00000038050e7220 */ /* 0x001fc80000400000 */
[----:B------:R-:W-:-:S05]  /*27d0*/  FFMA R14, R29, R19, R14 ;  /* 0x000000131d0e7223 */ /* 0x000fca000000000e */
[----:B------:R-:W-:-:S05]  /*27e0*/  F2FP.BF16.F32.PACK_AB R14, RZ, R14 ;  /* 0x0000000eff0e723e */ /* 0x000fca00000010ff */
[----:B------:R0:W-:Y:S01]  /*27f0*/  @P3 STG.E.U16 desc[UR36][R8.64+0x12], R14 ;  /* 0x0000120e08003986 */ /* 0x0001e2000c101524 */
[----:B------:R-:W-:Y:S05]  /*2800*/  @!P1 BRA `(.L_x_39) ;  /* 0x0000000000049947 */ /* 0x000fea0003800000 */
[----:B------:R4:W5:Y:S02]  /*2810*/  LDG.E.LTC128B.U16 R24, desc[UR36][R10.64+0x10] ;  /* 0x000010240a187981 */ /* 0x000964000c1e1520 */
.L_x_39:
[----:B------:R-:W-:Y:S05]  /*2820*/  BSYNC B1 ;  /* 0x0000000000017941 */ /* 0x000fea0003800000 */
.L_x_38:
[----:B-----5:R-:W-:Y:S01]  /*2830*/  IMAD.U32 R5, R24, 0x10000, RZ ;  /* 0x0001000018057824 */ /* 0x020fe200078e00ff */
[----:B------:R-:W-:Y:S01]  /*2840*/  ISETP.GT.AND P0, PT, R3, 0x8, P0 ;  /* 0x000000080300780c */ /* 0x000fe20000704270 */
[----:B------:R-:W-:Y:S02]  /*2850*/  BSSY B1, `(.L_x_40) ;  /* 0x0000007000017945 */ /* 0x000fe40003800000 */
[----:B------:R-:W-:-:S04]  /*2860*/  FMUL R5, R5, R56 ;  /* 0x0000003805057220 */ /* 0x000fc80000400000 */
[----:B------:R-:W-:-:S05]  /*2870*/  FFMA R5, R30, R19, R5 ;  /* 0x000000131e057223 */ /* 0x000fca0000000005 */
[----:B------:R-:W-:-:S05]  /*2880*/  F2FP.BF16.F32.PACK_AB R5, RZ, R5 ;  /* 0x00000005ff05723e */ /* 0x000fca00000010ff */
[----:B------:R0:W-:Y:S01]  /*2890*/  @P1 STG.E.U16 desc[UR36][R12.64+0x10], R5 ;  /* 0x000010050c001986 */ /* 0x0001e2000c101524 */
[----:B------:R-:W-:Y:S05]  /*28a0*/  @!P0 BRA `(.L_x_41) ;  /* 0x0000000000048947 */ /* 0x000fea0003800000 */
[----:B------:R0:W5:Y:S02]  /*28b0*/  LDG.E.LTC128B.U16 R24, desc[UR36][R10.64+0x12] ;  /* 0x000012240a187981 */ /* 0x000164000c1e1520 */
.L_x_41:
[----:B------:R-:W-:Y:S05]  /*28c0*/  BSYNC B1 ;  /* 0x0000000000017941 */ /* 0x000fea0003800000 */
.L_x_40:
        /* <DEDUP_REMOVED lines=10> */
.L_x_43:
[----:B------:R-:W-:Y:S05]  /*2970*/  BSYNC B1 ;  /* 0x0000000000017941 */ /* 0x000fea0003800000 */
.L_x_42:
        /* <DEDUP_REMOVED lines=10> */
.L_x_45:
[----:B------:R-:W-:Y:S05]  /*2a20*/  BSYNC B1 ;  /* 0x0000000000017941 */ /* 0x000fea0003800000 */
.L_x_44:
[----:B0----5:R-:W-:Y:S01]  /*2a30*/  IMAD.U32 R5, R24, 0x10000, RZ ;  /* 0x0001000018057824 */ /* 0x021fe200078e00ff */
        /* <DEDUP_REMOVED lines=8> */
.L_x_47:
[----:B------:R-:W-:Y:S05]  /*2ac0*/  BSYNC B1 ;  /* 0x0000000000017941 */ /* 0x000fea0003800000 */
.L_x_46:
        /* <DEDUP_REMOVED lines=9> */
.L_x_49:
[----:B------:R-:W-:Y:S05]  /*2b60*/  BSYNC B1 ;  /* 0x0000000000017941 */ /* 0x000fea0003800000 */
.L_x_48:
        /* <DEDUP_REMOVED lines=10> */
.L_x_51:
[----:B------:R-:W-:Y:S05]  /*2c10*/  BSYNC B1 ;  /* 0x0000000000017941 */ /* 0x000fea0003800000 */
.L_x_50:
        /* <DEDUP_REMOVED lines=10> */
.L_x_53:
[----:B------:R-:W-:Y:S05]  /*2cc0*/  BSYNC B1 ;  /* 0x0000000000017941 */ /* 0x000fea0003800000 */
.L_x_52:
        /* <DEDUP_REMOVED lines=9> */
.L_x_55:
[----:B------:R-:W-:Y:S05]  /*2d60*/  BSYNC B1 ;  /* 0x0000000000017941 */ /* 0x000fea0003800000 */
.L_x_54:
        /* <DEDUP_REMOVED lines=9> */
.L_x_57:
[----:B------:R-:W-:Y:S05]  /*2e00*/  BSYNC B1 ;  /* 0x0000000000017941 */ /* 0x000fea0003800000 */
.L_x_56:
        /* <DEDUP_REMOVED lines=10> */
.L_x_59:
[----:B------:R-:W-:Y:S05]  /*2eb0*/  BSYNC B1 ;  /* 0x0000000000017941 */ /* 0x000fea0003800000 */
.L_x_58:
        /* <DEDUP_REMOVED lines=10> */
.L_x_61:
[----:B------:R-:W-:Y:S05]  /*2f60*/  BSYNC B1 ;  /* 0x0000000000017941 */ /* 0x000fea0003800000 */
.L_x_60:
        /* <DEDUP_REMOVED lines=9> */
.L_x_63:
[----:B------:R-:W-:Y:S05]  /*3000*/  BSYNC B1 ;  /* 0x0000000000017941 */ /* 0x000fea0003800000 */
.L_x_62:
        /* <DEDUP_REMOVED lines=9> */
.L_x_65:
[----:B------:R-:W-:Y:S05]  /*30a0*/  BSYNC B1 ;  /* 0x0000000000017941 */ /* 0x000fea0003800000 */
.L_x_64:
        /* <DEDUP_REMOVED lines=10> */
.L_x_67:
[----:B------:R-:W-:Y:S05]  /*3150*/  BSYNC B1 ;  /* 0x0000000000017941 */ /* 0x000fea0003800000 */
.L_x_66:
        /* <DEDUP_REMOVED lines=10> */
.L_x_69:
[----:B------:R-:W-:Y:S05]  /*3200*/  BSYNC B1 ;  /* 0x0000000000017941 */ /* 0x000fea0003800000 */
.L_x_68:
        /* <DEDUP_REMOVED lines=9> */
.L_x_71:
[----:B------:R-:W-:Y:S05]  /*32a0*/  BSYNC B1 ;  /* 0x0000000000017941 */ /* 0x000fea0003800000 */
.L_x_70:
        /* <DEDUP_REMOVED lines=9> */
.L_x_73:
[----:B------:R-:W-:Y:S05]  /*3340*/  BSYNC B1 ;  /* 0x0000000000017941 */ /* 0x000fea0003800000 */
.L_x_72:
        /* <DEDUP_REMOVED lines=10> */
.L_x_75:
[----:B------:R-:W-:Y:S05]  /*33f0*/  BSYNC B1 ;  /* 0x0000000000017941 */ /* 0x000fea0003800000 */
.L_x_74:
        /* <DEDUP_REMOVED lines=10> */
.L_x_77:
[----:B------:R-:W-:Y:S05]  /*34a0*/  BSYNC B1 ;  /* 0x0000000000017941 */ /* 0x000fea0003800000 */
.L_x_76:
        /* <DEDUP_REMOVED lines=9> */
.L_x_79:
[----:B------:R-:W-:Y:S05]  /*3540*/  BSYNC B1 ;  /* 0x0000000000017941 */ /* 0x000fea0003800000 */
.L_x_78:
        /* <DEDUP_REMOVED lines=9> */
.L_x_81:
[----:B------:R-:W-:Y:S05]  /*35e0*/  BSYNC B1 ;  /* 0x0000000000017941 */ /* 0x000fea0003800000 */
.L_x_80:
        /* <DEDUP_REMOVED lines=10> */
.L_x_83:
[----:B------:R-:W-:Y:S05]  /*3690*/  BSYNC B1 ;  /* 0x0000000000017941 */ /* 0x000fea0003800000 */
.L_x_82:
[----:B-----5:R-:W-:Y:S01]  /*36a0*/  IMAD.U32 R5, R24, 0x10000, RZ ;  /* 0x0001000018057824 */ /* 0x020fe200078e00ff */
[----:B------:R-:W-:Y:S01]  /*36b0*/  ISETP.GT.AND P0, PT, R4, 0x39, PT ;  /* 0x000000390400780c */ /* 0x000fe20003f04270 */
[----:B------:R-:W-:Y:S01]  /*36c0*/  @P2 IMAD.MOV.U32 R4, RZ, RZ, R8 ;  /* 0x000000ffff042224 */ /* 0x000fe200078e0008 */
[----:B------:R-:W-:Y:S01]  /*36d0*/  BSSY B1, `(.L_x_84) ;  /* 0x000000a000017945 */ /* 0x000fe20003800000 */
[----:B------:R-:W-:Y:S01]  /*36e0*/  FMUL R5, R5, R56 ;  /* 0x0000003805057220 */ /* 0x000fe20000400000 */
[----:B------:R-:W-:-:S03]  /*36f0*/  ISETP.GT.AND P3, PT, R3, RZ, P0 ;  /* 0x000000ff0300720c */ /* 0x000fc60000764270 */
[----:B------:R-:W-:-:S05]  /*3700*/  FFMA R5, R52, R19, R5 ;  /* 0x0000001334057223 */ /* 0x000fca0000000005 */
[----:B------:R-:W-:-:S04]  /*3710*/  F2FP.BF16.F32.PACK_AB R5, RZ, R5 ;  /* 0x00000005ff05723e */ /* 0x000fc800000010ff */
[----:B0-----:R-:W-:Y:S01]  /*3720*/  PRMT R14, R5, 0x7610, R14 ;  /* 0x00007610050e7816 */ /* 0x001fe2000000000e */
[----:B------:R-:W-:-:S05]  /*3730*/  @P2 IMAD.MOV.U32 R5, RZ, RZ, R9 ;  /* 0x000000ffff052224 */ /* 0x000fca00078e0009 */
[----:B------:R0:W-:Y:S01]  /*3740*/  @P2 STG.E.U16 desc[UR36][R4.64+0x70], R14 ;  /* 0x0000700e04002986 */ /* 0x0001e2000c101524 */
[----:B------:R-:W-:Y:S05]  /*3750*/  @!P3 BRA `(.L_x_85) ;  /* 0x000000000004b947 */ /* 0x000fea0003800000 */
[----:B------:R0:W5:Y:S02]  /*3760*/  LDG.E.LTC128B.U16 R24, desc[UR36][R6.64+0x72] ;  /* 0x0000722406187981 */ /* 0x000164000c1e1520 */
.L_x_85:
[----:B------:R-:W-:Y:S05]  /*3770*/  BSYNC B1 ;  /* 0x0000000000017941 */ /* 0x000fea0003800000 */
.L_x_84:
        /* <DEDUP_REMOVED lines=9> */
.L_x_87:
[----:B------:R-:W-:Y:S05]  /*3810*/  BSYNC B1 ;  /* 0x0000000000017941 */ /* 0x000fea0003800000 */
.L_x_86:
[----:B-----5:R-:W-:Y:S01]  /*3820*/  IMAD.U32 R5, R24, 0x10000, RZ ;  /* 0x0001000018057824 */ /* 0x020fe200078e00ff */
[----:B------:R-:W-:Y:S01]  /*3830*/  ISETP.GT.AND P0, PT, R3, 0x8, P0 ;  /* 0x000000080300780c */ /* 0x000fe20000704270 */
[----:B0-----:R-:W-:Y:S01]  /*3840*/  @P1 IMAD.MOV.U32 R4, RZ, RZ, R12 ;  /* 0x000000ffff041224 */ /* 0x001fe200078e000c */
[----:B------:R-:W-:Y:S01]  /*3850*/  BSSY B1, `(.L_x_88) ;  /* 0x0000009000017945 */ /* 0x000fe20003800000 */
[----:B------:R-:W-:-:S04]  /*3860*/  FMUL R5, R5, R56 ;  /* 0x0000003805057220 */ /* 0x000fc80000400000 */
[----:B------:R-:W-:-:S05]  /*3870*/  FFMA R5, R54, R19, R5 ;  /* 0x0000001336057223 */ /* 0x000fca0000000005 */
[----:B------:R-:W-:-:S04]  /*3880*/  F2FP.BF16.F32.PACK_AB R5, RZ, R5 ;  /* 0x00000005ff05723e */ /* 0x000fc800000010ff */
[----:B-1-3--:R-:W-:Y:S01]  /*3890*/  PRMT R6, R5, 0x7610, R6 ;  /* 0x0000761005067816 */ /* 0x00afe20000000006 */
[----:B------:R-:W-:-:S05]  /*38a0*/  @P1 IMAD.MOV.U32 R5, RZ, RZ, R13 ;  /* 0x000000ffff051224 */ /* 0x000fca00078e000d */
[----:B------:R0:W-:Y:S01]  /*38b0*/  @P1 STG.E.U16 desc[UR36][R4.64+0x70], R6 ;  /* 0x0000700604001986 */ /* 0x0001e2000c101524 */
[----:B------:R-:W-:Y:S05]  /*38c0*/  @!P0 BRA `(.L_x_89) ;  /* 0x0000000000048947 */ /* 0x000fea0003800000 */
[----:B------:R1:W5:Y:S02]  /*38d0*/  LDG.E.LTC128B.U16 R24, desc[UR36][R10.64+0x72] ;  /* 0x000072240a187981 */ /* 0x000364000c1e1520 */
.L_x_89:
[----:B------:R-:W-:Y:S05]  /*38e0*/  BSYNC B1 ;  /* 0x0000000000017941 */ /* 0x000fea0003800000 */
.L_x_88:
[----:B------:R-:W-:Y:S05]  /*38f0*/  @!P0 BRA `(.L_x_90) ;  /* 0x0000000800a88947 */ /* 0x000fea0003800000 */
[----:B-----5:R-:W-:-:S04]  /*3900*/  IMAD.U32 R3, R24, 0x10000, RZ ;  /* 0x0001000018037824 */ /* 0x020fc800078e00ff */
[----:B0-----:R-:W-:-:S04]  /*3910*/  FMUL R4, R3, R56 ;  /* 0x0000003803047220 */ /* 0x001fc80000400000 */
[----:B------:R-:W-:-:S05]  /*3920*/  FFMA R4, R55, R19, R4 ;  /* 0x0000001337047223 */ /* 0x000fca0000000004 */
[----:B------:R-:W-:-:S05]  /*3930*/  F2FP.BF16.F32.PACK_AB R4, RZ, R4 ;  /* 0x00000004ff04723e */ /* 0x000fca00000010ff */
[----:B------:R3:W-:Y:S01]  /*3940*/  STG.E.U16 desc[UR36][R12.64+0x72], R4 ;  /* 0x000072040c007986 */ /* 0x0007e2000c101524 */
[----:B------:R-:W-:Y:S05]  /*3950*/  BRA `(.L_x_90) ;  /* 0x0000000800907947 */ /* 0x000fea0003800000 */
.L_x_29:
[----:B------:R-:W-:Y:S01]  /*3960*/  ISETP.GT.AND P3, PT, R4, 0x1, PT ;  /* 0x000000010400780c */ /* 0x000fe20003f64270 */
[----:B------:R-:W-:Y:S01]  /*3970*/  ULDC.64 UR4, c[0x0][0x5c0] ;  /* 0x0001700000047ab9 */ /* 0x000fe20000000a00 */
[-C--:B------:R-:W-:Y:S01]  /*3980*/  FMUL R24, R24, R19.reuse ;  /* 0x0000001318187220 */ /* 0x080fe20000400000 */
[----:B------:R-:W-:Y:S01]  /*3990*/  LEA R6, P4, R70, UR4, 0x1 ;  /* 0x0000000446067c11 */ /* 0x000fe2000f8808ff */
[-C--:B------:R-:W-:Y:S01]  /*39a0*/  FMUL R25, R25, R19.reuse ;  /* 0x0000001319197220 */ /* 0x080fe20000400000 */
[----:B------:R-:W-:Y:S01]  /*39b0*/  ISETP.GT.AND P0, PT, R3, RZ, P3 ;  /* 0x000000ff0300720c */ /* 0x000fe20001f04270 */
[-C--:B------:R-:W-:Y:S01]  /*39c0*/  FMUL R26, R26, R19.reuse ;  /* 0x000000131a1a7220 */ /* 0x080fe20000400000 */
[----:B------:R-:W-:Y:S01]  /*39d0*/  F2FP.BF16.F32.PACK_AB R24, RZ, R24 ;  /* 0x00000018ff18723e */ /* 0x000fe200000010ff */
[-C--:B------:R-:W-:Y:S01]  /*39e0*/  FMUL R27, R27, R19.reuse ;  /* 0x000000131b1b7220 */ /* 0x080fe20000400000 */
[----:B------:R-:W-:Y:S01]  /*39f0*/  LEA.HI.X R7, R70, UR5, R81, 0x1, P4 ;  /* 0x0000000546077c11 */ /* 0x000fe2000a0f0c51 */
[----:B------:R-:W-:Y:S01]  /*3a00*/  FMUL R28, R28, R19 ;  /* 0x000000131c1c7220 */ /* 0x000fe20000400000 */
[----:B------:R-:W-:Y:S01]  /*3a10*/  F2FP.BF16.F32.PACK_AB R25, RZ, R25 ;  /* 0x00000019ff19723e */ /* 0x000fe200000010ff */
[-C--:B------:R-:W-:Y:S01]  /*3a20*/  FMUL R29, R29, R19.reuse ;  /* 0x000000131d1d7220 */ /* 0x080fe20000400000 */
[----:B------:R-:W-:Y:S01]  /*3a30*/  ISETP.GT.AND P2, PT, R3, 0x8, P2 ;  /* 0x000000080300780c */ /* 0x000fe20001744270 */
[----:B------:R-:W-:Y:S01]  /*3a40*/  @P1 STG.E.U16 desc[UR36][R6.64], R24 ;  /* 0x0000001806001986 */ /* 0x000fe2000c101524 */
[----:B------:R-:W-:Y:S01]  /*3a50*/  ISETP.GT.AND P1, PT, R4, 0x8, PT ;  /* 0x000000080400780c */ /* 0x000fe20003f24270 */
[-C--:B------:R-:W-:Y:S01]  /*3a60*/  FMUL R30, R30, R19.reuse ;  /* 0x000000131e1e7220 */ /* 0x080fe20000400000 */
[C---:B------:R-:W-:Y:S01]  /*3a70*/  SHF.L.U64.HI R5, R57.reuse, 0x1, R58 ;  /* 0x0000000139057819 */ /* 0x040fe2000001023a */
[----:B------:R-:W-:Y:S01]  /*3a80*/  @P0 STG.E.U16 desc[UR36][R6.64+0x2], R25 ;  /* 0x0000021906000986 */ /* 0x000fe2000c101524 */
[----:B------:R-:W-:Y:S01]  /*3a90*/  LEA R8, P5, R57, R6, 0x1 ;  /* 0x0000000639087211 */ /* 0x000fe200078a08ff */
[-C--:B------:R-:W-:Y:S01]  /*3aa0*/  FMUL R31, R31, R19.reuse ;  /* 0x000000131f1f7220 */ /* 0x080fe20000400000 */
[----:B------:R-:W-:Y:S01]  /*3ab0*/  ISETP.GT.AND P3, PT, R3, 0x8, P3 ;  /* 0x000000080300780c */ /* 0x000fe20001f64270 */
[-C--:B------:R-:W-:Y:S01]  /*3ac0*/  FMUL R32, R32, R19.reuse ;  /* 0x0000001320207220 */ /* 0x080fe20000400000 */
[----:B------:R-:W-:Y:S01]  /*3ad0*/  ISETP.GT.AND P0, PT, R4, 0x9, PT ;  /* 0x000000090400780c */ /* 0x000fe20003f04270 */
[----:B------:R-:W-:Y:S01]  /*3ae0*/  IMAD.X R9, R5, 0x1, R7, P5 ;  /* 0x0000000105097824 */ /* 0x000fe200028e0607 */
[----:B------:R-:W-:Y:S01]  /*3af0*/  ISETP.GT.AND P4, PT, R3, RZ, P1 ;  /* 0x000000ff0300720c */ /* 0x000fe20000f84270 */
[-C--:B------:R-:W-:Y:S01]  /*3b00*/  FMUL R33, R33, R19.reuse ;  /* 0x0000001321217220 */ /* 0x080fe20000400000 */
[----:B------:R-:W-:Y:S01]  /*3b10*/  F2FP.BF16.F32.PACK_AB R26, RZ, R26 ;  /* 0x0000001aff1a723e */ /* 0x000fe200000010ff */
[-C--:B------:R-:W-:Y:S01]  /*3b20*/  FMUL R34, R34, R19.reuse ;  /* 0x0000001322227220 */ /* 0x080fe20000400000 */
[----:B------:R-:W-:Y:S01]  /*3b30*/  ISETP.GT.AND P5, PT, R3, RZ, P0 ;  /* 0x000000ff0300720c */ /* 0x000fe200007a4270 */
[----:B------:R-:W-:Y:S01]  /*3b40*/  FMUL R35, R35, R19 ;  /* 0x0000001323237220 */ /* 0x000fe20000400000 */
[----:B------:R-:W-:Y:S01]  /*3b50*/  F2FP.BF16.F32.PACK_AB R27, RZ, R27 ;  /* 0x0000001bff1b723e */ /* 0x000fe200000010ff */
[----:B------:R-:W-:Y:S01]  /*3b60*/  @P2 STG.E.U16 desc[UR36][R8.64], R26 ;  /* 0x0000001a08002986 */ /* 0x000fe2000c101524 */
[----:B------:R-:W-:Y:S01]  /*3b70*/  F2FP.BF16.F32.PACK_AB R28, RZ, R28 ;  /* 0x0000001cff1c723e */ /* 0x000fe200000010ff */
[-C--:B------:R-:W-:Y:S01]  /*3b80*/  FMUL R36, R36, R19.reuse ;  /* 0x0000001324247220 */ /* 0x080fe20000400000 */
[----:B------:R-:W-:Y:S01]  /*3b90*/  ISETP.GT.AND P2, PT, R3, 0x8, P1 ;  /* 0x000000080300780c */ /* 0x000fe20000f44270 */
[----:B------:R-:W-:Y:S01]  /*3ba0*/  @P3 STG.E.U16 desc[UR36][R8.64+0x2], R27 ;  /* 0x0000021b08003986 */ /* 0x000fe2000c101524 */
[----:B------:R-:W-:Y:S01]  /*3bb0*/  ISETP.GT.AND P1, PT, R4, 0x10, PT ;  /* 0x000000100400780c */ /* 0x000fe20003f24270 */
[----:B------:R-:W-:Y:S01]  /*3bc0*/  FMUL R37, R37, R19 ;  /* 0x0000001325257220 */ /* 0x000fe20000400000 */
[----:B------:R-:W-:Y:S01]  /*3bd0*/  F2FP.BF16.F32.PACK_AB R29, RZ, R29 ;  /* 0x0000001dff1d723e */ /* 0x000fe200000010ff */
[----:B------:R-:W-:Y:S01]  /*3be0*/  @P4 STG.E.U16 desc[UR36][R6.64+0x10], R28 ;  /* 0x0000101c06004986 */ /* 0x000fe2000c101524 */
[C---:B------:R-:W-:Y:S01]  /*3bf0*/  ISETP.GT.AND P3, PT, R3.reuse, 0x8, P0 ;  /* 0x000000080300780c */ /* 0x040fe20000764270 */
[-C--:B------:R-:W-:Y:S01]  /*3c00*/  FMUL R38, R38, R19.reuse ;  /* 0x0000001326267220 */ /* 0x080fe20000400000 */
[----:B------:R-:W-:Y:S01]  /*3c10*/  ISETP.GT.AND P0, PT, R4, 0x11, PT ;  /* 0x000000110400780c */ /* 0x000fe20003f04270 */
[----:B------:R-:W-:Y:S01]  /*3c20*/  @P5 STG.E.U16 desc[UR36][R6.64+0x12], R29 ;  /* 0x0000121d06005986 */ /* 0x000fe2000c101524 */
        /* <DEDUP_REMOVED lines=42> */
[----:B------:R-:W-:Y:S01]  /*3ed0*/  ISETP.GT.AND P5, PT, R3, RZ, P0 ;  /* 0x000000ff0300720c */ /* 0x000fe200007a4270 */
[-C--:B------:R-:W-:Y:S01]  /*3ee0*/  FMUL R52, R52, R19.reuse ;  /* 0x0000001334347220 */ /* 0x080fe20000400000 */
[----:B------:R-:W-:Y:S01]  /*3ef0*/  F2FP.BF16.F32.PACK_AB R38, RZ, R38 ;  /* 0x00000026ff26723e */ /* 0x000fe200000010ff */
[----:B------:R-:W-:Y:S01]  /*3f00*/  FMUL R53, R53, R19 ;  /* 0x0000001335357220 */ /* 0x000fe20000400000 */
[----:B------:R-:W-:Y:S01]  /*3f10*/  F2FP.BF16.F32.PACK_AB R39, RZ, R39 ;  /* 0x00000027ff27723e */ /* 0x000fe200000010ff */
[----:B------:R-:W-:Y:S01]  /*3f20*/  FMUL R54, R54, R19 ;  /* 0x0000001336367220 */ /* 0x000fe20000400000 */
[----:B------:R-:W-:Y:S01]  /*3f30*/  F2FP.BF16.F32.PACK_AB R40, RZ, R40 ;  /* 0x00000028ff28723e */ /* 0x000fe200000010ff */
[----:B------:R-:W-:Y:S01]  /*3f40*/  @P2 STG.E.U16 desc[UR36][R8.64+0x30], R38 ;  /* 0x0000302608002986 */ /* 0x000fe2000c101524 */
[----:B------:R-:W-:Y:S01]  /*3f50*/  F2FP.BF16.F32.PACK_AB R41, RZ, R41 ;  /* 0x00000029ff29723e */ /* 0x000fe200000010ff */
[----:B------:R-:W-:Y:S01]  /*3f60*/  FMUL R55, R55, R19 ;  /* 0x0000001337377220 */ /* 0x000fe20000400000 */
[C---:B------:R-:W-:Y:S01]  /*3f70*/  ISETP.GT.AND P1, PT, R3.reuse, 0x8, P1 ;  /* 0x000000080300780c */ /* 0x040fe20000f24270 */
[----:B------:R-:W-:Y:S01]  /*3f80*/  @P3 STG.E.U16 desc[UR36][R8.64+0x32], R39 ;  /* 0x0000322708003986 */ /* 0x000fe2000c101524 */
[----:B------:R-:W-:-:S02]  /*3f90*/  ISETP.GT.AND P2, PT, R3, 0x8, P0 ;  /* 0x000000080300780c */ /* 0x000fc40000744270 */
[C---:B------:R-:W-:Y:S01]  /*3fa0*/  ISETP.GT.AND P0, PT, R4.reuse, 0x29, PT ;  /* 0x000000290400780c */ /* 0x040fe20003f04270 */
[----:B------:R-:W-:Y:S01]  /*3fb0*/  @P4 STG.E.U16 desc[UR36][R6.64+0x40], R40 ;  /* 0x0000402806004986 */ /* 0x000fe2000c101524 */
[----:B------:R-:W-:Y:S02]  /*3fc0*/  ISETP.GT.AND P4, PT, R4, 0x28, PT ;  /* 0x000000280400780c */ /* 0x000fe40003f84270 */
[----:B------:R-:W-:Y:S01]  /*3fd0*/  F2FP.BF16.F32.PACK_AB R42, RZ, R42 ;  /* 0x0000002aff2a723e */ /* 0x000fe200000010ff */
[----:B------:R-:W-:Y:S01]  /*3fe0*/  @P5 STG.E.U16 desc[UR36][R6.64+0x42], R41 ;  /* 0x0000422906005986 */ /* 0x000fe2000c101524 */
[C---:B------:R-:W-:Y:S02]  /*3ff0*/  ISETP.GT.AND P5, PT, R3.reuse, RZ, P4 ;  /* 0x000000ff0300720c */ /* 0x040fe400027a4270 */
[----:B------:R-:W-:Y:S01]  /*4000*/  ISETP.GT.AND P3, PT, R3, RZ, P0 ;  /* 0x000000ff0300720c */ /* 0x000fe20000764270 */
[----:B------:R-:W-:Y:S01]  /*4010*/  @P1 STG.E.U16 desc[UR36][R8.64+0x40], R42 ;  /* 0x0000402a08001986 */ /* 0x000fe2000c101524 */
[----:B------:R-:W-:-:S02]  /*4020*/  F2FP.BF16.F32.PACK_AB R43, RZ, R43 ;  /* 0x0000002bff2b723e */ /* 0x000fc400000010ff */
[----:B------:R-:W-:Y:S02]  /*4030*/  F2FP.BF16.F32.PACK_AB R44, RZ, R44 ;  /* 0x0000002cff2c723e */ /* 0x000fe400000010ff */
[C---:B------:R-:W-:Y:S01]  /*4040*/  ISETP.GT.AND P4, PT, R3.reuse, 0x8, P4 ;  /* 0x000000080300780c */ /* 0x040fe20002784270 */
[----:B------:R-:W-:Y:S01]  /*4050*/  @P2 STG.E.U16 desc[UR36][R8.64+0x42], R43 ;  /* 0x0000422b08002986 */ /* 0x000fe2000c101524 */
[----:B------:R-:W-:Y:S02]  /*4060*/  F2FP.BF16.F32.PACK_AB R45, RZ, R45 ;  /* 0x0000002dff2d723e */ /* 0x000fe400000010ff */
[C---:B------:R-:W-:Y:S01]  /*4070*/  ISETP.GT.AND P2, PT, R4.reuse, 0x31, PT ;  /* 0x000000310400780c */ /* 0x040fe20003f44270 */
[----:B------:R-:W-:Y:S01]  /*4080*/  @P5 STG.E.U16 desc[UR36][R6.64+0x50], R44 ;  /* 0x0000502c06005986 */ /* 0x000fe2000c101524 */
[----:B------:R-:W-:Y:S02]  /*4090*/  ISETP.GT.AND P5, PT, R3, 0x8, P0 ;  /* 0x000000080300780c */ /* 0x000fe400007a4270 */
[C---:B------:R-:W-:Y:S01]  /*40a0*/  ISETP.GT.AND P1, PT, R4.reuse, 0x38, PT ;  /* 0x000000380400780c */ /* 0x040fe20003f24270 */
[----:B------:R-:W-:Y:S01]  /*40b0*/  @P3 STG.E.U16 desc[UR36][R6.64+0x52], R45 ;  /* 0x0000522d06003986 */ /* 0x000fe2000c101524 */
[----:B------:R-:W-:-:S02]  /*40c0*/  ISETP.GT.AND P3, PT, R4, 0x30, PT ;  /* 0x000000300400780c */ /* 0x000fc40003f64270 */
[----:B------:R-:W-:Y:S01]  /*40d0*/  ISETP.GT.AND P0, PT, R4, 0x39, PT ;  /* 0x000000390400780c */ /* 0x000fe20003f04270 */
[----:B------:R-:W-:Y:S01]  /*40e0*/  @P4 IMAD.MOV.U32 R4, RZ, RZ, R8 ;  /* 0x000000ffff044224 */ /* 0x000fe200078e0008 */
[----:B------:R-:W-:Y:S01]  /*40f0*/  F2FP.BF16.F32.PACK_AB R46, RZ, R46 ;  /* 0x0000002eff2e723e */ /* 0x000fe200000010ff */
[----:B------:R-:W-:Y:S01]  /*4100*/  @P4 IMAD.MOV.U32 R5, RZ, RZ, R9 ;  /* 0x000000ffff054224 */ /* 0x000fe200078e0009 */
[----:B------:R-:W-:Y:S02]  /*4110*/  F2FP.BF16.F32.PACK_AB R47, RZ, R47 ;  /* 0x0000002fff2f723e */ /* 0x000fe400000010ff */
[----:B------:R-:W-:Y:S02]  /*4120*/  F2FP.BF16.F32.PACK_AB R48, RZ, R48 ;  /* 0x00000030ff30723e */ /* 0x000fe400000010ff */
[----:B------:R0:W-:Y:S01]  /*4130*/  @P4 STG.E.U16 desc[UR36][R4.64+0x50], R46 ;  /* 0x0000502e04004986 */ /* 0x0001e2000c101524 */
[----:B------:R-:W-:Y:S02]  /*4140*/  ISETP.GT.AND P4, PT, R3, RZ, P2 ;  /* 0x000000ff0300720c */ /* 0x000fe40001784270 */
[----:B------:R-:W-:-:S02]  /*4150*/  F2FP.BF16.F32.PACK_AB R49, RZ, R49 ;  /* 0x00000031ff31723e */ /* 0x000fc400000010ff */
[----:B------:R-:W-:Y:S02]  /*4160*/  ISETP.GT.AND P2, PT, R3, 0x8, P2 ;  /* 0x000000080300780c */ /* 0x000fe40001744270 */
[----:B------:R-:W-:Y:S02]  /*4170*/  F2FP.BF16.F32.PACK_AB R50, RZ, R50 ;  /* 0x00000032ff32723e */ /* 0x000fe400000010ff */
[----:B------:R-:W-:Y:S02]  /*4180*/  F2FP.BF16.F32.PACK_AB R51, RZ, R51 ;  /* 0x00000033ff33723e */ /* 0x000fe400000010ff */
[----:B------:R-:W-:Y:S01]  /*4190*/  F2FP.BF16.F32.PACK_AB R52, RZ, R52 ;  /* 0x00000034ff34723e */ /* 0x000fe200000010ff */
[----:B0-----:R-:W-:Y:S01]  /*41a0*/  @P5 IMAD.MOV.U32 R4, RZ, RZ, R8 ;  /* 0x000000ffff045224 */ /* 0x001fe200078e0008 */
[----:B------:R-:W-:Y:S01]  /*41b0*/  F2FP.BF16.F32.PACK_AB R53, RZ, R53 ;  /* 0x00000035ff35723e */ /* 0x000fe200000010ff */
[----:B------:R-:W-:Y:S01]  /*41c0*/  @P5 IMAD.MOV.U32 R5, RZ, RZ, R9 ;  /* 0x000000ffff055224 */ /* 0x000fe200078e0009 */
[----:B------:R-:W-:-:S02]  /*41d0*/  F2FP.BF16.F32.PACK_AB R54, RZ, R54 ;  /* 0x00000036ff36723e */ /* 0x000fc400000010ff */
[----:B------:R-:W-:Y:S02]  /*41e0*/  F2FP.BF16.F32.PACK_AB R55, RZ, R55 ;  /* 0x00000037ff37723e */ /* 0x000fe400000010ff */
[----:B------:R0:W-:Y:S01]  /*41f0*/  @P5 STG.E.U16 desc[UR36][R4.64+0x52], R47 ;  /* 0x0000522f04005986 */ /* 0x0001e2000c101524 */
[C---:B------:R-:W-:Y:S02]  /*4200*/  ISETP.GT.AND P5, PT, R3.reuse, RZ, P3 ;  /* 0x000000ff0300720c */ /* 0x040fe40001fa4270 */
[----:B------:R-:W-:-:S11]  /*4210*/  ISETP.GT.AND P3, PT, R3, 0x8, P3 ;  /* 0x000000080300780c */ /* 0x000fd60001f64270 */
[----:B0-----:R-:W-:Y:S02]  /*4220*/  @P5 IMAD.MOV.U32 R4, RZ, RZ, R6 ;  /* 0x000000ffff045224 */ /* 0x001fe400078e0006 */
[----:B------:R-:W-:-:S05]  /*4230*/  @P5 IMAD.MOV.U32 R5, RZ, RZ, R7 ;  /* 0x000000ffff055224 */ /* 0x000fca00078e0007 */
[----:B------:R0:W-:Y:S01]  /*4240*/  @P5 STG.E.U16 desc[UR36][R4.64+0x60], R48 ;  /* 0x0000603004005986 */ /* 0x0001e2000c101524 */
[C---:B------:R-:W-:Y:S02]  /*4250*/  ISETP.GT.AND P5, PT, R3.reuse, RZ, P0 ;  /* 0x000000ff0300720c */ /* 0x040fe400007a4270 */
[----:B------:R-:W-:Y:S01]  /*4260*/  ISETP.GT.AND P0, PT, R3, 0x8, P0 ;  /* 0x000000080300780c */ /* 0x000fe20000704270 */
[----:B0-----:R-:W-:Y:S02]  /*4270*/  @P4 IMAD.MOV.U32 R4, RZ, RZ, R6 ;  /* 0x000000ffff044224 */ /* 0x001fe400078e0006 */
[----:B------:R-:W-:-:S05]  /*4280*/  @P4 IMAD.MOV.U32 R5, RZ, RZ, R7 ;  /* 0x000000ffff054224 */ /* 0x000fca00078e0007 */
[----:B------:R0:W-:Y:S01]  /*4290*/  @P4 STG.E.U16 desc[UR36][R4.64+0x62], R49 ;  /* 0x0000623104004986 */ /* 0x0001e2000c101524 */
[C---:B------:R-:W-:Y:S02]  /*42a0*/  ISETP.GT.AND P4, PT, R3.reuse, RZ, P1 ;  /* 0x000000ff0300720c */ /* 0x040fe40000f84270 */
[----:B------:R-:W-:Y:S01]  /*42b0*/  ISETP.GT.AND P1, PT, R3, 0x8, P1 ;  /* 0x000000080300780c */ /* 0x000fe20000f24270 */
[----:B0-----:R-:W-:Y:S02]  /*42c0*/  @P3 IMAD.MOV.U32 R4, RZ, RZ, R8 ;  /* 0x000000ffff043224 */ /* 0x001fe400078e0008 */
[----:B------:R-:W-:-:S05]  /*42d0*/  @P3 IMAD.MOV.U32 R5, RZ, RZ, R9 ;  /* 0x000000ffff053224 */ /* 0x000fca00078e0009 */
[----:B------:R0:W-:Y:S02]  /*42e0*/  @P3 STG.E.U16 desc[UR36][R4.64+0x60], R50 ;  /* 0x0000603204003986 */ /* 0x0001e4000c101524 */
[----:B0-----:R-:W-:Y:S02]  /*42f0*/  @P2 IMAD.MOV.U32 R4, RZ, RZ, R8 ;  /* 0x000000ffff042224 */ /* 0x001fe400078e0008 */
[----:B------:R-:W-:-:S05]  /*4300*/  @P2 IMAD.MOV.U32 R5, RZ, RZ, R9 ;  /* 0x000000ffff052224 */ /* 0x000fca00078e0009 */
[----:B------:R0:W-:Y:S02]  /*4310*/  @P2 STG.E.U16 desc[UR36][R4.64+0x62], R51 ;  /* 0x0000623304002986 */ /* 0x0001e4000c101524 */
[----:B0-----:R-:W-:Y:S02]  /*4320*/  @P4 IMAD.MOV.U32 R4, RZ, RZ, R6 ;  /* 0x000000ffff044224 */ /* 0x001fe400078e0006 */
[----:B------:R-:W-:-:S05]  /*4330*/  @P4 IMAD.MOV.U32 R5, RZ, RZ, R7 ;  /* 0x000000ffff054224 */ /* 0x000fca00078e0007 */
[----:B------:R0:W-:Y:S04]  /*4340*/  @P4 STG.E.U16 desc[UR36][R4.64+0x70], R52 ;  /* 0x0000703404004986 */ /* 0x0001e8000c101524 */
[----:B------:R1:W-:Y:S01]  /*4350*/  @P5 STG.E.U16 desc[UR36][R6.64+0x72], R53 ;  /* 0x0000723506005986 */ /* 0x0003e2000c101524 */
[----:B0-----:R-:W-:Y:S02]  /*4360*/  @P1 IMAD.MOV.U32 R4, RZ, RZ, R8 ;  /* 0x000000ffff041224 */ /* 0x001fe400078e0008 */
[----:B------:R-:W-:-:S05]  /*4370*/  @P1 IMAD.MOV.U32 R5, RZ, RZ, R9 ;  /* 0x000000ffff051224 */ /* 0x000fca00078e0009 */
[----:B------:R1:W-:Y:S04]  /*4380*/  @P1 STG.E.U16 desc[UR36][R4.64+0x70], R54 ;  /* 0x0000703604001986 */ /* 0x0003e8000c101524 */
[----:B------:R1:W-:Y:S02]  /*4390*/  @P0 STG.E.U16 desc[UR36][R8.64+0x72], R55 ;  /* 0x0000723708000986 */ /* 0x0003e4000c101524 */
.L_x_90:
[----:B------:R-:W-:Y:S05]  /*43a0*/  BSYNC B0 ;  /* 0x0000000000007941 */ /* 0x000fea0003800000 */
.L_x_28:
[----:B------:R-:W-:Y:S01]  /*43b0*/  IADD3 R16, P0, R16, UR38, RZ ;  /* 0x0000002610107c10 */ /* 0x000fe2000ff1e0ff */
[----:B------:R-:W-:Y:S01]  /*43c0*/  ULDC.64 UR4, c[0x0][0x650] ;  /* 0x0001940000047ab9 */ /* 0x000fe20000000a00 */
[----:B------:R-:W-:Y:S01]  /*43d0*/  PRMT R3, RZ, 0x7610, R3 ;  /* 0x00007610ff037816 */ /* 0x000fe20000000003 */
[----:B------:R-:W-:Y:S01]  /*43e0*/  IMAD.MOV.U32 R68, RZ, RZ, -0x1 ;  /* 0xffffffffff447424 */ /* 0x000fe200078e00ff */
[----:B------:R-:W-:Y:S01]  /*43f0*/  IADD3.X R17, R17, UR41, RZ, P0, !PT ;  /* 0x0000002911117c10 */ /* 0x000fe200087fe4ff */
[----:B------:R-:W-:Y:S01]  /*4400*/  IMAD.MOV.U32 R67, RZ, RZ, -0x1 ;  /* 0xffffffffff437424 */ /* 0x000fe200078e00ff */
[----:B------:R-:W-:-:S04]  /*4410*/  ISETP.GE.U32.AND P0, PT, R16, UR4, PT ;  /* 0x0000000410007c0c */ /* 0x000fc8000bf06070 */
[----:B------:R-:W-:-:S13]  /*4420*/  ISETP.GE.U32.AND.EX P0, PT, R17, UR5, PT, P0 ;  /* 0x0000000511007c0c */ /* 0x000fda000bf06100 */
[----:B------:R-:W-:Y:S05]  /*4430*/  @P0 BRA `(.L_x_91) ;  /* 0x00000004004c0947 */ /* 0x000fea0003800000 */
[----:B-12-4-:R-:W1:Y:S01]  /*4440*/  LDC.64 R10, c[0x0][0x628] ;  /* 0x00018a00ff0a7b82 */ /* 0x016e620000000a00 */
[----:B---3--:R-:W2:Y:S01]  /*4450*/  S2R R12, SR_CTAID.X ;  /* 0x00000000000c7919 */ /* 0x008ea20000002500 */
[----:B------:R-:W-:Y:S02]  /*4460*/  IMAD.MOV.U32 R8, RZ, RZ, R16 ;  /* 0x000000ffff087224 */ /* 0x000fe400078e0010 */
[----:B------:R-:W-:Y:S01]  /*4470*/  IMAD.MOV.U32 R9, RZ, RZ, R17 ;  /* 0x000000ffff097224 */ /* 0x000fe200078e0011 */
[----:B------:R-:W3:Y:S03]  /*4480*/  S2R R20, SR_CTAID.Y ;  /* 0x0000000000147919 */ /* 0x000ee60000002600 */
[----:B------:R-:W4:Y:S08]  /*4490*/  LDC R0, c[0x0][0x630] ;  /* 0x00018c00ff007b82 */ /* 0x000f300000000800 */
[----:B------:R-:W0:Y:S01]  /*44a0*/  LDC.64 R14, c[0x0][0x620] ;  /* 0x00018800ff0e7b82 */ /* 0x000e220000000a00 */
[----:B-1----:R-:W-:-:S04]  /*44b0*/  ISETP.NE.U32.AND P0, PT, R10, RZ, PT ;  /* 0x000000ff0a00720c */ /* 0x002fc80003f05070 */
[----:B------:R-:W-:-:S13]  /*44c0*/  ISETP.NE.AND.EX P0, PT, R11, RZ, PT, P0 ;  /* 0x000000ff0b00720c */ /* 0x000fda0003f05300 */
[----:B0-234-:R-:W-:Y:S05]  /*44d0*/  @!P0 BRA `(.L_x_92) ;  /* 0x0000000000288947 */ /* 0x01dfea0003800000 */
        /* <DEDUP_REMOVED lines=10> */
.L_x_92:
[-CC-:B------:R-:W-:Y:S01]  /*4580*/  SHF.R.U64 R67, R8, R0.reuse, R9.reuse ;  /* 0x0000000008437219 */ /* 0x180fe20000001209 */
[----:B------:R-:W0:Y:S01]  /*4590*/  LDC.64 R26, c[0x0][0x640] ;  /* 0x00019000ff1a7b82 */ /* 0x000e220000000a00 */
[----:B------:R-:W-:Y:S01]  /*45a0*/  SHF.R.U32.HI R0, RZ, R0, R9 ;  /* 0x00000000ff007219 */ /* 0x000fe20000011609 */
[----:B------:R-:W-:Y:S01]  /*45b0*/  ULDC UR4, c[0x0][0x150] ;  /* 0x0000540000047ab9 */ /* 0x000fe20000000800 */
[----:B------:R-:W-:Y:S02]  /*45c0*/  IADD3 R3, P0, RZ, -R67, RZ ;  /* 0x80000043ff037210 */ /* 0x000fe40007f1e0ff */
[----:B------:R-:W-:-:S03]  /*45d0*/  I2FP.F32.U32 R7, R12 ;  /* 0x0000000c00077245 */ /* 0x000fc60000201000 */
[----:B------:R-:W1:Y:S01]  /*45e0*/  LDC R6, c[0x0][0x618] ;  /* 0x00018600ff067b82 */ /* 0x000e620000000800 */
[----:B------:R-:W-:Y:S02]  /*45f0*/  IMAD.X R5, RZ, RZ, ~R0, P0 ;  /* 0x000000ffff057224 */ /* 0x000fe400000e0e00 */
[----:B------:R-:W-:Y:S01]  /*4600*/  FMUL R7, R7, UR4 ;  /* 0x0000000407077c20 */ /* 0x000fe20008400000 */
[----:B------:R-:W-:Y:S01]  /*4610*/  ULDC UR4, c[0x0][0x154] ;  /* 0x0000550000047ab9 */ /* 0x000fe20000000800 */
[-C--:B------:R-:W-:Y:S02]  /*4620*/  IMAD R0, R5, R14.reuse, RZ ;  /* 0x0000000e05007224 */ /* 0x080fe400078e02ff */
[C---:B------:R-:W-:Y:S01]  /*4630*/  IMAD.WIDE.U32 R4, R3.reuse, R14, R16 ;  /* 0x0000000e03047225 */ /* 0x040fe200078e0010 */
[----:B------:R-:W2:Y:S01]  /*4640*/  LDC R8, c[0x0][0x608] ;  /* 0x00018200ff087b82 */ /* 0x000ea20000000800 */
[----:B------:R-:W3:Y:S02]  /*4650*/  F2I.U32.TRUNC.NTZ R7, R7 ;  /* 0x0000000700077305 */ /* 0x000ee4000020f000 */
[----:B------:R-:W-:Y:S01]  /*4660*/  IMAD R3, R3, R15, R0 ;  /* 0x0000000f03037224 */ /* 0x000fe200078e0200 */
[----:B------:R-:W-:-:S03]  /*4670*/  I2FP.F32.U32 R0, R20 ;  /* 0x0000001400007245 */ /* 0x000fc60000201000 */
[----:B------:R-:W-:Y:S01]  /*4680*/  IMAD.IADD R3, R5, 0x1, R3 ;  /* 0x0000000105037824 */ /* 0x000fe200078e0203 */
[----:B------:R-:W4:Y:S01]  /*4690*/  LDC R11, c[0x0][0x658] ;  /* 0x00019600ff0b7b82 */ /* 0x000f220000000800 */
[----:B0-----:R-:W-:-:S04]  /*46a0*/  ISETP.NE.U32.AND P0, PT, R26, RZ, PT ;  /* 0x000000ff1a00720c */ /* 0x001fc80003f05070 */
[----:B------:R-:W-:-:S03]  /*46b0*/  ISETP.NE.AND.EX P0, PT, R27, RZ, PT, P0 ;  /* 0x000000ff1b00720c */ /* 0x000fc60003f05300 */
[----:B------:R-:W0:Y:S01]  /*46c0*/  LDC R9, c[0x0][0x144] ;  /* 0x00005100ff097b82 */ /* 0x000e220000000800 */
[-C--:B-1----:R-:W-:Y:S01]  /*46d0*/  SHF.R.U64 R10, R4, R6.reuse, R3 ;  /* 0x00000006040a7219 */ /* 0x082fe20000001203 */
[----:B---3--:R-:W-:Y:S01]  /*46e0*/  IMAD.MOV R7, RZ, RZ, -R7 ;  /* 0x000000ffff077224 */ /* 0x008fe200078e0a07 */
[----:B------:R-:W-:Y:S01]  /*46f0*/  SHF.R.U32.HI R3, RZ, R6, R3 ;  /* 0x00000006ff037219 */ /* 0x000fe20000011603 */
[----:B------:R-:W-:-:S04]  /*4700*/  FMUL R6, R0, UR4 ;  /* 0x0000000400067c20 */ /* 0x000fc80008400000 */
[----:B------:R-:W1:Y:S01]  /*4710*/  LDC R21, c[0x0][0x148] ;  /* 0x00005200ff157b82 */ /* 0x000e620000000800 */
[----:B------:R3:W0:Y:S01]  /*4720*/  F2I.U32.TRUNC.NTZ R14, R6 ;  /* 0x00000006000e7305 */ /* 0x000622000020f000 */
[-CC-:B--2---:R-:W-:Y:S02]  /*4730*/  SHF.R.U64 R13, R10, R8.reuse, R3.reuse ;  /* 0x000000080a0d7219 */ /* 0x184fe40000001203 */
[----:B------:R-:W-:-:S04]  /*4740*/  SHF.R.U32.HI R0, RZ, R8, R3 ;  /* 0x00000008ff007219 */ /* 0x000fc80000011603 */
[----:B-----5:R-:W2:Y:S01]  /*4750*/  LDC R24, c[0x0][0x648] ;  /* 0x00019200ff187b82 */ /* 0x020ea20000000800 */
[-CC-:B----4-:R-:W-:Y:S02]  /*4760*/  SHF.R.U64 R15, R13, R11.reuse, R0.reuse ;  /* 0x0000000b0d0f7219 */ /* 0x190fe40000001200 */
[----:B------:R-:W-:-:S03]  /*4770*/  SHF.R.U32.HI R5, RZ, R11, R0 ;  /* 0x0000000bff057219 */ /* 0x000fc60000011600 */
[----:B------:R-:W-:Y:S02]  /*4780*/  IMAD.MOV.U32 R4, RZ, RZ, R15 ;  /* 0x000000ffff047224 */ /* 0x000fe400078e000f */
[----:B------:R-:W4:Y:S01]  /*4790*/  LDC R28, c[0x0][0x638] ;  /* 0x00018e00ff1c7b82 */ /* 0x000f220000000800 */
[----:B0-----:R-:W-:-:S07]  /*47a0*/  IMAD R25, R9, R7, R12 ;  /* 0x0000000709197224 */ /* 0x001fce00078e020c */
[----:B------:R-:W0:Y:S08]  /*47b0*/  LDC R29, c[0x0][0x610] ;  /* 0x00018400ff1d7b82 */ /* 0x000e300000000800 */
[----:B------:R-:W0:Y:S01]  /*47c0*/  LDC R30, c[0x0][0x600] ;  /* 0x00018000ff1e7b82 */ /* 0x000e220000000800 */
[----:B-123--:R-:W-:Y:S05]  /*47d0*/  @!P0 BRA `(.L_x_93) ;  /* 0x0000000000288947 */ /* 0x00efea0003800000 */
        /* <DEDUP_REMOVED lines=10> */
.L_x_93:
[----:B------:R-:W-:Y:S01]  /*4880*/  ISETP.NE.AND P0, PT, R2, 0x1, PT ;  /* 0x000000010200780c */ /* 0x000fe20003f05270 */
[----:B------:R-:W-:Y:S01]  /*4890*/  IMAD.MOV R14, RZ, RZ, -R14 ;  /* 0x000000ffff0e7224 */ /* 0x000fe200078e0a0e */
[----:B------:R-:W-:Y:S02]  /*48a0*/  SHF.R.U64 R3, R4, R24, R5 ;  /* 0x0000001804037219 */ /* 0x000fe40000001205 */
[----:B------:R-:W-:Y:S02]  /*48b0*/  LOP3.LUT R0, R13, R64, RZ, 0xc0, !PT ;  /* 0x000000400d007212 */ /* 0x000fe400078ec0ff */
[----:B------:R-:W-:Y:S01]  /*48c0*/  LOP3.LUT R10, R10, R63, RZ, 0xc0, !PT ;  /* 0x0000003f0a0a7212 */ /* 0x000fe200078ec0ff */
[----:B------:R-:W-:Y:S02]  /*48d0*/  IMAD.MOV R4, RZ, RZ, -R3 ;  /* 0x000000ffff047224 */ /* 0x000fe400078e0a03 */
[----:B------:R-:W-:Y:S02]  /*48e0*/  IMAD R0, R59, R3, R0 ;  /* 0x000000033b007224 */ /* 0x000fe400078e0200 */
[----:B----4-:R-:W-:-:S02]  /*48f0*/  IMAD R3, R4, R28, R15 ;  /* 0x0000001c04037224 */ /* 0x010fc400078e020f */
[----:B------:R-:W-:Y:S02]  /*4900*/  @P0 IMAD R25, R21, R14, R20 ;  /* 0x0000000e15190224 */ /* 0x000fe400078e0214 */
[----:B0-----:R-:W-:Y:S02]  /*4910*/  IMAD R5, R3, R30, R10 ;  /* 0x0000001e03057224 */ /* 0x001fe400078e020a */
[----:B------:R-:W-:Y:S02]  /*4920*/  IMAD R0, R0, R29, R25 ;  /* 0x0000001d00007224 */ /* 0x000fe400078e0219 */
[----:B------:R-:W-:-:S03]  /*4930*/  IMAD.MOV.U32 R4, RZ, RZ, 0x1 ;  /* 0x00000001ff047424 */ /* 0x000fc600078e00ff */
[----:B------:R-:W-:Y:S02]  /*4940*/  SEL R68, R5, R0, !P0 ;  /* 0x0000000005447207 */ /* 0x000fe40004000000 */
[----:B------:R-:W-:Y:S02]  /*4950*/  PRMT R3, R4, 0x7610, R3 ;  /* 0x0000761004037816 */ /* 0x000fe40000000003 */
[----:B------:R-:W-:-:S07]  /*4960*/  SEL R0, R0, R5, !P0 ;  /* 0x0000000500007207 */ /* 0x000fce0004000000 */
.L_x_91:
[----:B------:R-:W-:Y:S01]  /*4970*/  UIADD3 UR42, UR43, UR42, URZ ;  /* 0x0000002a2b2a7290 */ /* 0x000fe2000fffe03f */
[----:B------:R-:W-:Y:S01]  /*4980*/  LOP3.LUT P0, RZ, R3, 0xff, RZ, 0xc0, !PT ;  /* 0x000000ff03ff7812 */ /* 0x000fe2000780c0ff */
[----:B------:R-:W-:Y:S02]  /*4990*/  IMAD.MOV.U32 R69, RZ, RZ, R0 ;  /* 0x000000ffff457224 */ /* 0x000fe400078e0000 */
[----:B------:R-:W-:Y:S02]  /*49a0*/  USHF.R.U32.HI UR4, URZ, 0x2, UR42 ;  /* 0x000000023f047899 */ /* 0x000fe4000801162a */
[----:B------:R-:W-:Y:S02]  /*49b0*/  UISETP.GT.U32.AND UP1, UPT, UR42, 0x3, UPT ;  /* 0x000000032a00788c */ /* 0x000fe4000bf24070 */
[----:B------:R-:W-:Y:S02]  /*49c0*/  ULOP3.LUT UR4, UR4, 0x1, URZ, 0xc0, !UPT ;  /* 0x0000000104047892 */ /* 0x000fe4000f8ec03f */
[----:B------:R-:W-:-:S02]  /*49d0*/  UISETP.LT.U32.AND UP1, UPT, UR43, 0x4, UP1 ;  /* 0x000000042b00788c */ /* 0x000fc40008f21070 */
[----:B------:R-:W-:Y:S02]  /*49e0*/  UISETP.NE.U32.AND UP0, UPT, UR4, 0x1, UPT ;  /* 0x000000010400788c */ /* 0x000fe4000bf05070 */
[----:B------:R-:W-:Y:S02]  /*49f0*/  USEL UR5, URZ, 0x1, !UP1 ;  /* 0x000000013f057887 */ /* 0x000fe4000c800000 */
[----:B------:R-:W-:Y:S02]  /*4a00*/  UISETP.GT.U32.AND UP0, UPT, UR43, 0x3, !UP0 ;  /* 0x000000032b00788c */ /* 0x000fe4000c704070 */
[----:B------:R-:W-:Y:S02]  /*4a10*/  ULOP3.LUT UR42, UR42, 0x3, URZ, 0xc0, !UPT ;  /* 0x000000032a2a7892 */ /* 0x000fe4000f8ec03f */
[----:B------:R-:W-:-:S04]  /*4a20*/  USEL UR4, URZ, 0x1, !UP0 ;  /* 0x000000013f047887 */ /* 0x000fc8000c000000 */
[----:B------:R-:W-:Y:S01]  /*4a30*/  ULOP3.LUT UR40, UR4, UR40, UR5, 0x96, !UPT ;  /* 0x0000002804287292 */ /* 0x000fe2000f8e9605 */
[----:B------:R-:W-:Y:S11]  /*4a40*/  @P0 BRA `(.L_x_94) ;  /* 0xffffffc400dc0947 */ /* 0x000ff6000383ffff */
[----:B------:R-:W-:Y:S05]  /*4a50*/  EXIT ;  /* 0x000000000000794d */ /* 0x000fea0003800000 */
.L_x_3:
        /* <DEDUP_REMOVED lines=26> */
.L_x_96:
[--C-:B------:R-:W-:Y:S01]  /*4c00*/  SHF.R.U64 R14, R12, R20, R13.reuse ;  /* 0x000000140c0e7219 */ /* 0x100fe2000000120d */
[----:B------:R-:W0:Y:S01]  /*4c10*/  LDC R24, c[0x0][0x618] ;  /* 0x00018600ff187b82 */ /* 0x000e220000000800 */
[----:B------:R-:W-:Y:S01]  /*4c20*/  I2FP.F32.U32 R8, R6 ;  /* 0x0000000600087245 */ /* 0x000fe20000201000 */
[----:B------:R-:W-:Y:S01]  /*4c30*/  ULDC UR4, c[0x0][0x150] ;  /* 0x0000540000047ab9 */ /* 0x000fe20000000800 */
[----:B------:R-:W-:Y:S02]  /*4c40*/  SHF.R.U32.HI R7, RZ, R20, R13 ;  /* 0x00000014ff077219 */ /* 0x000fe4000001160d */
[----:B------:R-:W-:Y:S01]  /*4c50*/  IADD3 R11, P0, RZ, -R14, RZ ;  /* 0x8000000eff0b7210 */ /* 0x000fe20007f1e0ff */
[----:B------:R-:W-:Y:S01]  /*4c60*/  FMUL R13, R8, UR4 ;  /* 0x00000004080d7c20 */ /* 0x000fe20008400000 */
[----:B------:R-:W-:Y:S01]  /*4c70*/  ULDC UR4, c[0x0][0x154] ;  /* 0x0000550000047ab9 */ /* 0x000fe20000000800 */
[----:B------:R-:W1:Y:S02]  /*4c80*/  LDC.64 R26, c[0x0][0x640] ;  /* 0x00019000ff1a7b82 */ /* 0x000e640000000a00 */
[----:B------:R-:W-:-:S02]  /*4c90*/  IMAD.X R7, RZ, RZ, ~R7, P0 ;  /* 0x000000ffff077224 */ /* 0x000fc400000e0e07 */
[----:B------:R-:W2:Y:S01]  /*4ca0*/  F2I.U32.TRUNC.NTZ R13, R13 ;  /* 0x0000000d000d7305 */ /* 0x000ea2000020f000 */
[----:B------:R-:W-:-:S03]  /*4cb0*/  IMAD.WIDE.U32 R8, R11, R22, R16 ;  /* 0x000000160b087225 */ /* 0x000fc600078e0010 */
[----:B------:R-:W3:Y:S01]  /*4cc0*/  LDC R15, c[0x0][0x144] ;  /* 0x00005100ff0f7b82 */ /* 0x000ee20000000800 */
[----:B------:R-:W-:-:S04]  /*4cd0*/  IMAD R10, R7, R22, RZ ;  /* 0x00000016070a7224 */ /* 0x000fc800078e02ff */
[----:B------:R-:W-:Y:S02]  /*4ce0*/  IMAD R7, R11, R23, R10 ;  /* 0x000000170b077224 */ /* 0x000fe400078e020a */
[----:B------:R-:W-:Y:S01]  /*4cf0*/  IMAD.MOV.U32 R10, RZ, RZ, -0x1 ;  /* 0xffffffffff0a7424 */ /* 0x000fe200078e00ff */
[----:B------:R-:W4:Y:S01]  /*4d00*/  LDC R20, c[0x0][0x608] ;  /* 0x00018200ff147b82 */ /* 0x000f220000000800 */
[----:B------:R-:W-:Y:S01]  /*4d10*/  IMAD.IADD R7, R9, 0x1, R7 ;  /* 0x0000000109077824 */ /* 0x000fe200078e0207 */
[----:B------:R-:W-:-:S04]  /*4d20*/  I2FP.F32.U32 R9, R3 ;  /* 0x0000000300097245 */ /* 0x000fc80000201000 */
[-C--:B0-----:R-:W-:Y:S01]  /*4d30*/  SHF.R.U64 R12, R8, R24.reuse, R7 ;  /* 0x00000018080c7219 */ /* 0x081fe20000001207 */
[----:B--2---:R-:W-:Y:S01]  /*4d40*/  IMAD.MOV R8, RZ, RZ, -R13 ;  /* 0x000000ffff087224 */ /* 0x004fe200078e0a0d */
[----:B------:R-:W0:Y:S01]  /*4d50*/  LDC R11, c[0x0][0x658] ;  /* 0x00019600ff0b7b82 */ /* 0x000e220000000800 */
[----:B-1----:R-:W-:Y:S01]  /*4d60*/  ISETP.NE.U32.AND P0, PT, R26, RZ, PT ;  /* 0x000000ff1a00720c */ /* 0x002fe20003f05070 */
[----:B------:R-:W-:Y:S01]  /*4d70*/  FMUL R9, R9, UR4 ;  /* 0x0000000409097c20 */ /* 0x000fe20008400000 */
[----:B------:R-:W-:Y:S02]  /*4d80*/  SHF.R.U32.HI R7, RZ, R24, R7 ;  /* 0x00000018ff077219 */ /* 0x000fe40000011607 */
[----:B------:R-:W-:-:S03]  /*4d90*/  ISETP.NE.AND.EX P0, PT, R27, RZ, PT, P0 ;  /* 0x000000ff1b00720c */ /* 0x000fc60003f05300 */
[----:B------:R-:W1:Y:S01]  /*4da0*/  LDC R22, c[0x0][0x148] ;  /* 0x00005200ff167b82 */ /* 0x000e620000000800 */
[----:B---3--:R-:W-:Y:S02]  /*4db0*/  IMAD R23, R15, R8, R6 ;  /* 0x000000080f177224 */ /* 0x008fe400078e0206 */
[----:B------:R-:W-:-:S05]  /*4dc0*/  IMAD.MOV.U32 R8, RZ, RZ, 0x1 ;  /* 0x00000001ff087424 */ /* 0x000fca00078e00ff */
[----:B------:R-:W2:Y:S01]  /*4dd0*/  LDC R21, c[0x0][0x600] ;  /* 0x00018000ff157b82 */ /* 0x000ea20000000800 */
[-CC-:B----4-:R-:W-:Y:S02]  /*4de0*/  SHF.R.U64 R15, R12, R20.reuse, R7.reuse ;  /* 0x000000140c0f7219 */ /* 0x190fe40000001207 */
[----:B------:R-:W-:Y:S02]  /*4df0*/  SHF.R.U32.HI R6, RZ, R20, R7 ;  /* 0x00000014ff067219 */ /* 0x000fe40000011607 */
[----:B------:R3:W4:Y:S03]  /*4e00*/  F2I.U32.TRUNC.NTZ R20, R9 ;  /* 0x0000000900147305 */ /* 0x000726000020f000 */
[----:B------:R-:W1:Y:S01]  /*4e10*/  LDC R25, c[0x0][0x648] ;  /* 0x00019200ff197b82 */ /* 0x000e620000000800 */
[-C--:B0-----:R-:W-:Y:S02]  /*4e20*/  SHF.R.U64 R19, R15, R11.reuse, R6 ;  /* 0x0000000b0f137219 */ /* 0x081fe40000001206 */
[----:B------:R-:W-:-:S02]  /*4e30*/  SHF.L.U32 R10, R10, R11, RZ ;  /* 0x0000000b0a0a7219 */ /* 0x000fc400000006ff */
[-C--:B------:R-:W-:Y:S01]  /*4e40*/  SHF.R.U32.HI R7, RZ, R11.reuse, R6 ;  /* 0x0000000bff077219 */ /* 0x080fe20000011606 */
[----:B------:R-:W-:Y:S01]  /*4e50*/  IMAD.MOV.U32 R6, RZ, RZ, R19 ;  /* 0x000000ffff067224 */ /* 0x000fe200078e0013 */
[----:B------:R-:W-:Y:S01]  /*4e60*/  SHF.L.U32 R24, R8, R11, RZ ;  /* 0x0000000b08187219 */ /* 0x000fe200000006ff */
[----:B------:R-:W0:Y:S01]  /*4e70*/  LDC R28, c[0x0][0x638] ;  /* 0x00018e00ff1c7b82 */ /* 0x000e220000000800 */
[----:B------:R-:W-:-:S07]  /*4e80*/  LOP3.LUT R30, RZ, R10, RZ, 0x33, !PT ;  /* 0x0000000aff1e7212 */ /* 0x000fce00078e33ff */
[----:B------:R-:W0:Y:S01]  /*4e90*/  LDC R29, c[0x0][0x610] ;  /* 0x00018400ff1d7b82 */ /* 0x000e220000000800 */
[----:B---34-:R-:W-:Y:S05]  /*4ea0*/  @!P0 BRA `(.L_x_97) ;  /* 0x0000000000288947 */ /* 0x018fea0003800000 */
[----:B------:R-:W3:Y:S02]  /*4eb0*/  LDC R6, c[0x0][0x64c] ;  /* 0x00019300ff067b82 */ /* 0x000ee40000000800 */
[----:B---3--:R-:W-:-:S05]  /*4ec0*/  IADD3 R11, P0, R19, R6, RZ ;  /* 0x00000006130b7210 */ /* 0x008fca0007f1e0ff */
        /* <DEDUP_REMOVED lines=8> */
.L_x_97:
[----:B------:R-:W-:Y:S01]  /*4f50*/  ISETP.NE.AND P0, PT, R2, 0x1, PT ;  /* 0x000000010200780c */ /* 0x000fe20003f05270 */
[----:B--2---:R-:W-:Y:S01]  /*4f60*/  VIADD R9, R21, 0xffffffff ;  /* 0xffffffff15097836 */ /* 0x004fe20000000000 */
[----:B-1----:R-:W-:Y:S01]  /*4f70*/  SHF.R.U64 R7, R6, R25, R7 ;  /* 0x0000001906077219 */ /* 0x002fe20000001207 */
[----:B------:R-:W-:Y:S01]  /*4f80*/  IMAD.MOV R20, RZ, RZ, -R20 ;  /* 0x000000ffff147224 */ /* 0x000fe200078e0a14 */
[----:B------:R-:W-:Y:S02]  /*4f90*/  LOP3.LUT R6, R15, R30, RZ, 0xc0, !PT ;  /* 0x0000001e0f067212 */ /* 0x000fe400078ec0ff */
[----:B------:R-:W-:Y:S01]  /*4fa0*/  LOP3.LUT R12, R12, R9, RZ, 0xc0, !PT ;  /* 0x000000090c0c7212 */ /* 0x000fe200078ec0ff */
[----:B------:R-:W-:Y:S02]  /*4fb0*/  IMAD.MOV R8, RZ, RZ, -R7 ;  /* 0x000000ffff087224 */ /* 0x000fe400078e0a07 */
[----:B------:R-:W-:Y:S02]  /*4fc0*/  IMAD R6, R24, R7, R6 ;  /* 0x0000000718067224 */ /* 0x000fe400078e0206 */
[----:B------:R-:W-:-:S02]  /*4fd0*/  IMAD.MOV.U32 R9, RZ, RZ, 0x1 ;  /* 0x00000001ff097424 */ /* 0x000fc400078e00ff */
[----:B------:R-:W-:Y:S02]  /*4fe0*/  @P0 IMAD R23, R22, R20, R3 ;  /* 0x0000001416170224 */ /* 0x000fe400078e0203 */
[----:B0-----:R-:W-:Y:S02]  /*4ff0*/  IMAD R3, R8, R28, R19 ;  /* 0x0000001c08037224 */ /* 0x001fe400078e0213 */
[----:B------:R-:W-:Y:S02]  /*5000*/  IMAD R13, R6, R29, R23 ;  /* 0x0000001d060d7224 */ /* 0x000fe400078e0217 */
[----:B------:R-:W-:Y:S02]  /*5010*/  IMAD R6, R3, R21, R12 ;  /* 0x0000001503067224 */ /* 0x000fe400078e020c */
[----:B------:R-:W-:-:S03]  /*5020*/  IMAD.MOV.U32 R8, RZ, RZ, R14 ;  /* 0x000000ffff087224 */ /* 0x000fc600078e000e */
[----:B------:R-:W-:Y:S02]  /*5030*/  SEL R20, R6, R13, !P0 ;  /* 0x0000000d06147207 */ /* 0x000fe40004000000 */
[----:B------:R-:W-:-:S07]  /*5040*/  SEL R13, R13, R6, !P0 ;  /* 0x000000060d0d7207 */ /* 0x000fce0004000000 */
.L_x_95:
[----:B------:R-:W-:-:S08]  /*5050*/  NOP ;  /* 0x0000000000007918 */ /* 0x000fd00000000000 */
[----:B------:R-:W0:-:S00]  /*5060*/  USETMAXREG.DEALLOC.CTAPOOL 0x28 ;  /* 0x00000028000079c8 */ /* 0x000e0000080e0500 */
[----:B0-----:R-:W-:-:S13]  /*5070*/  ISETP.NE.AND P0, PT, R0, RZ, PT ;  /* 0x000000ff0000720c */ /* 0x001fda0003f05270 */
[----:B------:R-:W-:Y:S05]  /*5080*/  @P0 EXIT ;  /* 0x000000000000094d */ /* 0x000fea0003800000 */
[----:B------:R-:W-:Y:S01]  /*5090*/  LOP3.LUT P0, RZ, R9, 0xff, RZ, 0xc0, !PT ;  /* 0x000000ff09ff7812 */ /* 0x000fe2000780c0ff */
[----:B------:R-:W-:Y:S02]  /*50a0*/  IMAD.MOV.U32 R0, RZ, RZ, 0x1 ;  /* 0x00000001ff007424 */ /* 0x000fe400078e00ff */
[----:B------:R-:W-:-:S10]  /*50b0*/  IMAD.MOV.U32 R3, RZ, RZ, RZ ;  /* 0x000000ffff037224 */ /* 0x000fd400078e00ff */
[----:B------:R-:W-:Y:S05]  /*50c0*/  @!P0 BRA `(.L_x_98) ;  /* 0x0000000c004c8947 */ /* 0x000fea0003800000 */
[----:B------:R-:W0:Y:S01]  /*50d0*/  LDC R0, c[0x0][0x28c] ;  /* 0x0000a300ff007b82 */ /* 0x000e220000000800 */
[----:B------:R-:W-:Y:S01]  /*50e0*/  LOP3.LUT P0, RZ, R4, 0x1f, RZ, 0xc0, !PT ;  /* 0x0000001f04ff7812 */ /* 0x000fe2000780c0ff */
[----:B------:R-:W-:Y:S01]  /*50f0*/  ULDC UR5, c[0x0][0x658] ;  /* 0x0001960000057ab9 */ /* 0x000fe20000000800 */
[----:B------:R-:W-:Y:S01]  /*5100*/  UMOV UR6, 0xffffffff ;  /* 0xffffffff00067882 */ /* 0x000fe20000000000 */
[----:B------:R-:W-:Y:S01]  /*5110*/  BSSY B0, `(.L_x_98) ;  /* 0x00000ce000007945 */ /* 0x000fe20003800000 */
[----:B------:R-:W-:Y:S01]  /*5120*/  USHF.L.U32 UR6, UR6, UR5, URZ ;  /* 0x0000000506067299 */ /* 0x000fe2000800063f */
[C---:B------:R-:W-:Y:S01]  /*5130*/  ISETP.NE.AND P2, PT, R5.reuse, RZ, PT ;  /* 0x000000ff0500720c */ /* 0x040fe20003f45270 */
[----:B------:R-:W-:Y:S01]  /*5140*/  IMAD.MOV.U32 R11, RZ, RZ, 0x1 ;  /* 0x00000001ff0b7424 */ /* 0x000fe200078e00ff */
[----:B------:R-:W-:Y:S01]  /*5150*/  ISETP.NE.OR P0, PT, R5, RZ, !P0 ;  /* 0x000000ff0500720c */ /* 0x000fe20004705670 */
[----:B------:R-:W-:Y:S01]  /*5160*/  ULDC UR4, c[0x0][0x600] ;  /* 0x0001800000047ab9 */ /* 0x000fe20000000800 */
[----:B------:R-:W-:Y:S01]  /*5170*/  LOP3.LUT R19, R18, 0x2, RZ, 0xfc, !PT ;  /* 0x0000000212137812 */ /* 0x000fe200078efcff */
[----:B------:R-:W-:Y:S01]  /*5180*/  UMOV UR7, 0x1 ;  /* 0x0000000100077882 */ /* 0x000fe20000000000 */
[----:B------:R-:W-:-:S02]  /*5190*/  UIADD3 UR4, UR4, -0x1, URZ ;  /* 0xffffffff04047890 */ /* 0x000fc4000fffe03f */
[----:B------:R-:W-:Y:S02]  /*51a0*/  USHF.L.U32 UR5, UR7, UR5, URZ ;  /* 0x0000000507057299 */ /* 0x000fe4000800063f */
[----:B------:R-:W-:Y:S01]  /*51b0*/  ULOP3.LUT UR13, URZ, UR6, URZ, 0x33, !UPT ;  /* 0x000000063f0d7292 */ /* 0x000fe2000f8e333f */
[----:B------:R-:W-:Y:S01]  /*51c0*/  ULDC.64 UR22, c[0x0][0x198] ;  /* 0x0000660000167ab9 */ /* 0x000fe20000000a00 */
[----:B0-----:R-:W-:-:S05]  /*51d0*/  VIADD R0, R0, 0x7f ;  /* 0x0000007f00007836 */ /* 0x001fca0000000000 */
[----:B------:R-:W-:-:S04]  /*51e0*/  SHF.R.S32.HI R3, RZ, 0x1f, R0 ;  /* 0x0000001fff037819 */ /* 0x000fc80000011400 */
[----:B------:R-:W-:Y:S01]  /*51f0*/  LEA.HI R3, R3, R0, RZ, 0x7 ;  /* 0x0000000003037211 */ /* 0x000fe200078f38ff */
[----:B------:R-:W-:-:S03]  /*5200*/  IMAD.MOV.U32 R0, RZ, RZ, 0x1 ;  /* 0x00000001ff007424 */ /* 0x000fc600078e00ff */
[----:B------:R-:W-:Y:S01]  /*5210*/  SHF.R.S32.HI R12, RZ, 0x7, R3 ;  /* 0x00000007ff0c7819 */ /* 0x000fe20000011403 */
[----:B------:R-:W-:-:S04]  /*5220*/  IMAD.MOV.U32 R3, RZ, RZ, RZ ;  /* 0x000000ffff037224 */ /* 0x000fc800078e00ff */
[----:B------:R-:W-:-:S07]  /*5230*/  VIADD R10, R12, 0x1 ;  /* 0x000000010c0a7836 */ /* 0x000fce0000000000 */
.L_x_110:
[----:B------:R-:W-:-:S03]  /*5240*/  UMOV UR6, 0xffffffff ;  /* 0xffffffff00067882 */ /* 0x000fc60000000000 */
[----:B------:R-:W-:Y:S05]  /*5250*/  BRA.DIV UR6, `(.L_x_99) ;  /* 0x0000000e06d47947 */ /* 0x000fea000b800000 */
[----:B------:R-:W-:-:S13]  /*5260*/  ELECT P6, URZ, PT ;  /* 0x00000000003f782f */ /* 0x000fda00038c0000 */
.L_x_121:
[----:B------:R-:W0:Y:S01]  /*5270*/  LDC R4, c[0x0][0x28c] ;  /* 0x0000a300ff047b82 */ /* 0x000e220000000800 */
[----:B------:R-:W-:Y:S01]  /*5280*/  BSSY B1, `(.L_x_100) ;  /* 0x0000043000017945 */ /* 0x000fe20003800000 */
[----:B0-----:R-:W-:-:S13]  /*5290*/  ISETP.LT.OR P6, PT, R4, 0x1, !P6 ;  /* 0x000000010400780c */ /* 0x001fda00077c1670 */
[----:B------:R-:W-:Y:S05]  /*52a0*/  @P6 BRA `(.L_x_101) ;  /* 0x0000000400006947 */ /* 0x000fea0003800000 */
[----:B------:R-:W-:Y:S02]  /*52b0*/  IMAD.SHL.U32 R13, R13, 0x80, RZ ;  /* 0x000000800d0d7824 */ /* 0x000fe400078e00ff */
[----:B------:R-:W-:Y:S02]  /*52c0*/  IMAD.SHL.U32 R20, R20, 0x40, RZ ;  /* 0x0000004014147824 */ /* 0x000fe400078e00ff */
[----:B------:R-:W-:Y:S02]  /*52d0*/  IMAD.MOV.U32 R21, RZ, RZ, RZ ;  /* 0x000000ffff157224 */ /* 0x000fe400078e00ff */
[----:B------:R-:W-:Y:S02]  /*52e0*/  IMAD.MOV.U32 R4, RZ, RZ, R10 ;  /* 0x000000ffff047224 */ /* 0x000fe400078e000a */
[----:B------:R-:W-:Y:S02]  /*52f0*/  IMAD.MOV.U32 R5, RZ, RZ, R0 ;  /* 0x000000ffff057224 */ /* 0x000fe400078e0000 */
[----:B------:R-:W-:-:S07]  /*5300*/  IMAD.MOV.U32 R6, RZ, RZ, R3 ;  /* 0x000000ffff067224 */ /* 0x000fce00078e0003 */
.L_x_105:
[----:B------:R-:W0:Y:S01]  /*5310*/  S2R R14, SR_CgaCtaId ;  /* 0x00000000000e7919 */ /* 0x000e220000008800 */
[----:B------:R-:W-:Y:S01]  /*5320*/  MOV R7, 0x400 ;  /* 0x0000040000077802 */ /* 0x000fe20000000f00 */
[----:B------:R-:W1:Y:S03]  /*5330*/  @!P2 LDC R9, c[0x0][0x500] ;  /* 0x00014000ff09ab82 */ /* 0x000e660000000800 */
[----:B0-----:R-:W-:Y:S02]  /*5340*/  LEA R15, R14, R7, 0x18 ;  /* 0x000000070e0f7211 */ /* 0x001fe400078ec0ff */
[----:B------:R-:W-:-:S03]  /*5350*/  SHF.L.U32 R7, R5, 0x1f, RZ ;  /* 0x0000001f05077819 */ /* 0x000fc600000006ff */
[----:B------:R-:W-:-:S04]  /*5360*/  IMAD R14, R6, 0x8, R15 ;  /* 0x00000008060e7824 */ /* 0x000fc800078e020f */
[----:B------:R-:W0:Y:S02]  /*5370*/  SYNCS.PHASECHK.TRANS64.TRYWAIT P1, [R14+URZ+0x20], R7 ;  /* 0x000020070e0075a7 */ /* 0x000e24000802017f */
[----:B01----:R-:W-:Y:S05]  /*5380*/  @!P1 BRA `(.L_x_102) ;  /* 0x0000000c00a89947 */ /* 0x003fea0003800000 */
.L_x_122:
[----:B0-----:R-:W-:Y:S01]  /*5390*/  PRMT R7, R19, 0x9910, RZ ;  /* 0x0000991013077816 */ /* 0x001fe200000000ff */
[----:B------:R0:W-:Y:S03]  /*53a0*/  @!P2 SYNCS.ARRIVE.TRANS64 RZ, [R14+URZ], R9 ;  /* 0x000000090effa9a7 */ /* 0x0001e6000800003f */
[----:B------:R-:W-:-:S13]  /*53b0*/  ISETP.NE.AND P1, PT, R7, 0x2, PT ;  /* 0x000000020700780c */ /* 0x000fda0003f25270 */
[----:B0-----:R-:W-:Y:S05]  /*53c0*/  @P1 BRA `(.L_x_103) ;  /* 0x0000000000041947 */ /* 0x001fea0003800000 */
[----:B------:R-:W-:Y:S01]  /*53d0*/  BPT.TRAP 0x1 ;  /* 0x000000040000795c */ /* 0x000fe20000300000 */
.L_x_103:
[----:B------:R-:W-:Y:S05]  /*53e0*/  @P0 BRA `(.L_x_104) ;  /* 0x0000000000040947 */ /* 0x000fea0003800000 */
[----:B------:R-:W-:Y:S01]  /*53f0*/  BPT.TRAP 0x1 ;  /* 0x000000040000795c */ /* 0x000fe20000300000 */
.L_x_104:
[C-C-:B------:R-:W-:Y:S01]  /*5400*/  IMAD R7, R6.reuse, 0x8000, R15.reuse ;  /* 0x0000800006077824 */ /* 0x140fe200078e020f */
[----:B------:R-:W-:Y:S01]  /*5410*/  R2UR UR34, R21 ;  /* 0x00000000152272ca */ /* 0x000fe200000e0000 */
[----:B------:R-:W-:Y:S01]  /*5420*/  IMAD R15, R6, 0x4000, R15 ;  /* 0x00004000060f7824 */ /* 0x000fe200078e020f */
[----:B------:R-:W-:Y:S01]  /*5430*/  R2UR UR33, R14 ;  /* 0x000000000e2172ca */ /* 0x000fe200000e0000 */
[----:B------:R-:W-:Y:S01]  /*5440*/  VIADD R4, R4, 0xffffffff ;  /* 0xffffffff04047836 */ /* 0x000fe20000000000 */
[----:B------:R-:W-:Y:S01]  /*5450*/  R2UR UR24, R7 ;  /* 0x00000000071872ca */ /* 0x000fe200000e0000 */
[----:B------:R-:W-:Y:S01]  /*5460*/  UIADD3 UR6, UP0, UR22, 0xf0, URZ ;  /* 0x000000f016067890 */ /* 0x000fe2000ff1e03f */
[----:B------:R-:W-:Y:S01]  /*5470*/  R2UR UR8, R15 ;  /* 0x000000000f0872ca */ /* 0x000fe200000e0000 */
[----:B------:R-:W-:Y:S01]  /*5480*/  UIADD3 UR30, UP1, UR22, 0x1f0, URZ ;  /* 0x000001f0161e7890 */ /* 0x000fe2000ff3e03f */
[----:B------:R-:W-:Y:S01]  /*5490*/  R2UR UR36, R8 ;  /* 0x00000000082472ca */ /* 0x000fe200000e0000 */
[----:B------:R-:W-:Y:S01]  /*54a0*/  UIADD3.X UR7, URZ, UR23, URZ, UP0, !UPT ;  /* 0x000000173f077290 */ /* 0x000fe200087fe43f */
[----:B------:R-:W-:Y:S01]  /*54b0*/  R2UR UR35, R13 ;  /* 0x000000000d2372ca */ /* 0x000fe200000e0000 */
[----:B------:R-:W-:Y:S01]  /*54c0*/  UIADD3.X UR31, URZ, UR23, URZ, UP1, !UPT ;  /* 0x000000173f1f7290 */ /* 0x000fe20008ffe43f */
[----:B------:R-:W-:Y:S01]  /*54d0*/  R2UR UR19, R20 ;  /* 0x00000000141372ca */ /* 0x000fe200000e0000 */
[----:B------:R-:W-:Y:S01]  /*54e0*/  UIADD3 UR26, UR34, 0x40, URZ ;  /* 0x00000040221a7890 */ /* 0x000fe2000fffe03f */
[----:B------:R-:W-:Y:S01]  /*54f0*/  ISETP.GT.AND P3, PT, R4, 0x1, PT ;  /* 0x000000010400780c */ /* 0x000fe20003f64270 */
[----:B------:R-:W-:Y:S01]  /*5500*/  VIADD R6, R6, 0x1 ;  /* 0x0000000106067836 */ /* 0x000fe20000000000 */
[----:B------:R-:W-:Y:S01]  /*5510*/  UMOV UR14, 0x0 ;  /* 0x00000000000e7882 */ /* 0x000fe20000000000 */
[----:B------:R-:W-:Y:S01]  /*5520*/  UIADD3 UR32, UR24, 0x100, URZ ;  /* 0x0000010018207890 */ /* 0x000fe2000fffe03f */
[----:B------:R-:W-:Y:S01]  /*5530*/  VIADD R21, R21, 0x80 ;  /* 0x0000008015157836 */ /* 0x000fe20000000000 */
[----:B------:R-:W-:Y:S01]  /*5540*/  UIADD3 UR24, UR24, 0x4100, URZ ;  /* 0x0000410018187890 */ /* 0x000fe2000fffe03f */
[----:B------:R-:W-:Y:S01]  /*5550*/  ISETP.NE.AND P1, PT, R6, 0x4, PT ;  /* 0x000000040600780c */ /* 0x000fe20003f25270 */
[----:B------:R-:W-:-:S02]  /*5560*/  UIADD3 UR16, UR8, 0x20100, URZ ;  /* 0x0002010008107890 */ /* 0x000fc4000fffe03f */
[----:B------:R-:W-:Y:S01]  /*5570*/  UIADD3 UR8, UR8, 0x22100, URZ ;  /* 0x0002210008087890 */ /* 0x000fe2000fffe03f */
[----:B------:R-:W-:Y:S01]  /*5580*/  SEL R14, RZ, 0x1, P1 ;  /* 0x00000001ff0e7807 */ /* 0x000fe20000800000 */
[----:B------:R-:W-:Y:S01]  /*5590*/  UMOV UR15, 0x10000000 ;  /* 0x10000000000f7882 */ /* 0x000fe20000000000 */
[----:B------:R-:W-:Y:S01]  /*55a0*/  UMOV UR25, UR33 ;  /* 0x0000002100197c82 */ /* 0x000fe20008000000 */
[----:B------:R-:W-:Y:S01]  /*55b0*/  UMOV UR28, UR36 ;  /* 0x00000024001c7c82 */ /* 0x000fe20008000000 */
[----:B------:R-:W-:Y:S01]  /*55c0*/  UMOV UR27, UR35 ;  /* 0x00000023001b7c82 */ /* 0x000fe20008000000 */
[----:B------:R-:W-:Y:S01]  /*55d0*/  UMOV UR17, UR33 ;  /* 0x0000002100117c82 */ /* 0x000fe20008000000 */
[----:B------:R-:W-:Y:S01]  /*55e0*/  UMOV UR18, UR34 ;  /* 0x0000002200127c82 */ /* 0x000fe20008000000 */
[----:B------:R-:W-:Y:S01]  /*55f0*/  UMOV UR20, UR36 ;  /* 0x0000002400147c82 */ /* 0x000fe20008000000 */
[----:B------:R0:W-:Y:S01]  /*5600*/  UTMALDG.3D [UR32], [UR6], desc[UR14] ;  /* 0x00000e20060075b4 */ /* 0x0001e20008011000 */
[----:B------:R-:W-:Y:S01]  /*5610*/  UMOV UR9, UR33 ;  /* 0x0000002100097c82 */ /* 0x000fe20008000000 */
[----:B------:R-:W-:Y:S01]  /*5620*/  UMOV UR11, UR19 ;  /* 0x00000013000b7c82 */ /* 0x000fe20008000000 */
[----:B------:R-:W-:Y:S01]  /*5630*/  UMOV UR12, UR36 ;  /* 0x00000024000c7c82 */ /* 0x000fe20008000000 */
[----:B------:R-:W-:Y:S01]  /*5640*/  UMOV UR10, UR26 ;  /* 0x0000001a000a7c82 */ /* 0x000fe20008000000 */
[----:B------:R-:W-:-:S02]  /*5650*/  LOP3.LUT R5, R5, R14, RZ, 0x3c, !PT ;  /* 0x0000000e05057212 */ /* 0x000fc400078e3cff */
[----:B------:R-:W-:Y:S01]  /*5660*/  SEL R6, R6, RZ, P1 ;  /* 0x000000ff06067207 */ /* 0x000fe20000800000 */
[----:B------:R0:W-:Y:S01]  /*5670*/  UTMALDG.3D [UR24], [UR6], desc[UR14] ;  /* 0x00000e18060075b4 */ /* 0x0001e20008011000 */
[----:B------:R0:W-:Y:S01]  /*5680*/  UTMALDG.3D [UR16], [UR30], desc[UR14] ;  /* 0x00000e101e0075b4 */ /* 0x0001e20008011000 */
[----:B------:R0:W-:Y:S02]  /*5690*/  UTMALDG.3D [UR8], [UR30], desc[UR14] ;  /* 0x00000e081e0075b4 */ /* 0x0001e40008011000 */
[----:B0-----:R-:W-:Y:S05]  /*56a0*/  @P3 BRA `(.L_x_105) ;  /* 0xfffffffc00183947 */ /* 0x001fea000383ffff */
.L_x_101:
[----:B------:R-:W-:Y:S05]  /*56b0*/  BSYNC B1 ;  /* 0x0000000000017941 */ /* 0x000fea0003800000 */
.L_x_100:
[----:B------:R-:W-:Y:S01]  /*56c0*/  LOP3.LUT P3, RZ, R11, 0xff, RZ, 0xc0, !PT ;  /* 0x000000ff0bff7812 */ /* 0x000fe2000786c0ff */
[----:B------:R-:W-:Y:S01]  /*56d0*/  IMAD.IADD R3, R12, 0x1, R3 ;  /* 0x000000010c037824 */ /* 0x000fe200078e0203 */
[----:B------:R-:W-:Y:S01]  /*56e0*/  IADD3 R16, P4, R16, UR38, RZ ;  /* 0x0000002610107c10 */ /* 0x000fe2000ff9e0ff */
[----:B------:R-:W-:Y:S01]  /*56f0*/  ULDC.64 UR6, c[0x0][0x650] ;  /* 0x0001940000067ab9 */ /* 0x000fe20000000a00 */
[----:B------:R-:W-:Y:S01]  /*5700*/  BSSY B1, `(.L_x_106) ;  /* 0x000006c000017945 */ /* 0x000fe20003800000 */
[----:B------:R-:W-:Y:S01]  /*5710*/  IMAD.MOV.U32 R13, RZ, RZ, -0x1 ;  /* 0xffffffffff0d7424 */ /* 0x000fe200078e00ff */
[----:B------:R-:W-:Y:S01]  /*5720*/  ISETP.GT.U32.AND P1, PT, R3, 0x3, PT ;  /* 0x000000030300780c */ /* 0x000fe20003f24070 */
[----:B------:R-:W-:Y:S01]  /*5730*/  IMAD.MOV.U32 R20, RZ, RZ, -0x1 ;  /* 0xffffffffff147424 */ /* 0x000fe200078e00ff */
[----:B------:R-:W-:Y:S01]  /*5740*/  SHF.R.U32.HI R4, RZ, 0x2, R3 ;  /* 0x00000002ff047819 */ /* 0x000fe20000011603 */
[----:B------:R-:W-:Y:S01]  /*5750*/  IMAD.MOV.U32 R8, RZ, RZ, -0x1 ;  /* 0xffffffffff087424 */ /* 0x000fe200078e00ff */
[----:B------:R-:W-:-:S02]  /*5760*/  ISETP.LT.U32.AND P1, PT, R12, 0x4, P1 ;  /* 0x000000040c00780c */ /* 0x000fc40000f21070 */
[----:B------:R-:W-:Y:S01]  /*5770*/  IADD3.X R17, R17, UR41, RZ, P4, !PT ;  /* 0x0000002911117c10 */ /* 0x000fe2000a7fe4ff */
[----:B------:R-:W0:Y:S01]  /*5780*/  @P3 S2R R6, SR_CgaCtaId ;  /* 0x0000000000063919 */ /* 0x000e220000008800 */
[----:B------:R-:W-:Y:S02]  /*5790*/  @P3 MOV R5, 0x400 ;  /* 0x0000040000053802 */ /* 0x000fe40000000f00 */
[----:B------:R-:W-:Y:S02]  /*57a0*/  ISETP.GE.U32.AND P4, PT, R16, UR6, PT ;  /* 0x0000000610007c0c */ /* 0x000fe4000bf86070 */
[----:B------:R-:W-:Y:S02]  /*57b0*/  LOP3.LUT R4, R4, 0x1, RZ, 0xc0, !PT ;  /* 0x0000000104047812 */ /* 0x000fe400078ec0ff */
[----:B------:R-:W-:Y:S02]  /*57c0*/  LOP3.LUT R3, R3, 0x3, RZ, 0xc0, !PT ;  /* 0x0000000303037812 */ /* 0x000fe400078ec0ff */
[----:B------:R-:W-:-:S02]  /*57d0*/  PRMT R11, RZ, 0x7610, R11 ;  /* 0x00007610ff0b7816 */ /* 0x000fc4000000000b */
[----:B0-----:R-:W-:-:S04]  /*57e0*/  @P3 LEA R5, R6, R5, 0x18 ;  /* 0x0000000506053211 */ /* 0x001fc800078ec0ff */
[----:B------:R0:W-:Y:S01]  /*57f0*/  @P3 SYNCS.ARRIVE.TRANS64.A1T0 RZ, [R5+URZ+0x58], RZ ;  /* 0x000058ff05ff39a7 */ /* 0x0001e2000810003f */
[----:B------:R-:W-:-:S04]  /*5800*/  ISETP.NE.U32.AND P3, PT, R4, 0x1, PT ;  /* 0x000000010400780c */ /* 0x000fc80003f65070 */
[----:B------:R-:W-:Y:S02]  /*5810*/  ISETP.GT.U32.AND P3, PT, R12, 0x3, !P3 ;  /* 0x000000030c00780c */ /* 0x000fe40005f64070 */
[----:B0-----:R-:W-:Y:S02]  /*5820*/  SEL R5, RZ, 0x1, !P1 ;  /* 0x00000001ff057807 */ /* 0x001fe40004800000 */
[----:B------:R-:W-:Y:S02]  /*5830*/  ISETP.GE.U32.AND.EX P1, PT, R17, UR7, PT, P4 ;  /* 0x0000000711007c0c */ /* 0x000fe4000bf26140 */
[----:B------:R-:W-:-:S04]  /*5840*/  SEL R4, RZ, 0x1, !P3 ;  /* 0x00000001ff047807 */ /* 0x000fc80005800000 */
[----:B------:R-:W-:Y:S02]  /*5850*/  LOP3.LUT R0, R4, R0, R5, 0x96, !PT ;  /* 0x0000000004007212 */ /* 0x000fe400078e9605 */
[----:B------:R-:W-:-:S05]  /*5860*/  PRMT R4, RZ, 0x7610, R4 ;  /* 0x00007610ff047816 */ /* 0x000fca0000000004 */
[----:B------:R-:W-:Y:S05]  /*5870*/  @P1 BRA `(.L_x_107) ;  /* 0x0000000400501947 */ /* 0x000fea0003800000 */
[----:B------:R-:W-:Y:S01]  /*5880*/  ULDC.64 UR6, c[0x0][0x628] ;  /* 0x00018a0000067ab9 */ /* 0x000fe20000000a00 */
[----:B------:R-:W0:Y:S01]  /*5890*/  S2R R14, SR_CTAID.X ;  /* 0x00000000000e7919 */ /* 0x000e220000002500 */
[----:B------:R-:W-:Y:S01]  /*58a0*/  ISETP.NE.U32.AND P1, PT, RZ, UR6, PT ;  /* 0x00000006ff007c0c */ /* 0x000fe2000bf25070 */
[----:B------:R-:W-:Y:S01]  /*58b0*/  ULDC UR9, c[0x0][0x630] ;  /* 0x00018c0000097ab9 */ /* 0x000fe20000000800 */
[----:B------:R-:W-:Y:S01]  /*58c0*/  IMAD.MOV.U32 R4, RZ, RZ, R16 ;  /* 0x000000ffff047224 */ /* 0x000fe200078e0010 */
[----:B------:R-:W1:Y:S01]  /*58d0*/  S2R R13, SR_CTAID.Y ;  /* 0x00000000000d7919 */ /* 0x000e620000002600 */
[----:B------:R-:W-:Y:S01]  /*58e0*/  ISETP.NE.AND.EX P1, PT, RZ, UR7, PT, P1 ;  /* 0x00000007ff007c0c */ /* 0x000fe2000bf25310 */
[----:B------:R-:W-:-:S12]  /*58f0*/  IMAD.MOV.U32 R5, RZ, RZ, R17 ;  /* 0x000000ffff057224 */ /* 0x000fd800078e0011 */
[----:B------:R-:W-:Y:S05]  /*5900*/  @!P1 BRA `(.L_x_108) ;  /* 0x0000000000289947 */ /* 0x000fea0003800000 */
[----:B------:R-:W-:Y:S02]  /*5910*/  ULDC UR8, c[0x0][0x634] ;  /* 0x00018d0000087ab9 */ /* 0x000fe40000000800 */
[----:B------:R-:W-:-:S05]  /*5920*/  IADD3 R9, P1, R16, UR8, RZ ;  /* 0x0000000810097c10 */ /* 0x000fca000ff3e0ff */
[----:B------:R-:W-:-:S04]  /*5930*/  IMAD.X R15, RZ, RZ, R17, P1 ;  /* 0x000000ffff0f7224 */ /* 0x000fc800008e0611 */
[----:B------:R-:W-:-:S04]  /*5940*/  IMAD.WIDE.U32 R6, R15, UR6, RZ ;  /* 0x000000060f067c25 */ /* 0x000fc8000f8e00ff */
[----:B------:R-:W-:-:S04]  /*5950*/  IMAD.WIDE.U32 R6, P1, R9, UR7, R6 ;  /* 0x0000000709067c25 */ /* 0x000fc8000f820006 */
[----:B------:R-:W-:-:S04]  /*5960*/  IMAD.WIDE.U32 R8, R9, UR6, RZ ;  /* 0x0000000609087c25 */ /* 0x000fc8000f8e00ff */
[----:B------:R-:W-:Y:S01]  /*5970*/  IMAD.X R5, RZ, RZ, RZ, P1 ;  /* 0x000000ffff057224 */ /* 0x000fe200008e06ff */
[----:B------:R-:W-:Y:S01]  /*5980*/  IADD3 RZ, P1, R9, R6, RZ ;  /* 0x0000000609ff7210 */ /* 0x000fe20007f3e0ff */
[----:B------:R-:W-:-:S04]  /*5990*/  IMAD.MOV.U32 R4, RZ, RZ, R7 ;  /* 0x000000ffff047224 */ /* 0x000fc800078e0007 */
[----:B------:R-:W-:-:S08]  /*59a0*/  IMAD.WIDE.U32.X R4, R15, UR7, R4, P1 ;  /* 0x000000070f047c25 */ /* 0x000fd000088e0404 */
.L_x_108:
[--C-:B------:R-:W-:Y:S01]  /*59b0*/  SHF.R.U64 R8, R4, UR9, R5.reuse ;  /* 0x0000000904087c19 */ /* 0x100fe20008001205 */
[----:B------:R-:W-:Y:S01]  /*59c0*/  ULDC.64 UR6, c[0x0][0x620] ;  /* 0x0001880000067ab9 */ /* 0x000fe20000000a00 */
[----:B------:R-:W-:Y:S01]  /*59d0*/  SHF.R.U32.HI R4, RZ, UR9, R5 ;  /* 0x00000009ff047c19 */ /* 0x000fe20008011605 */
[----:B------:R-:W2:Y:S01]  /*59e0*/  LDC R25, c[0x0][0x144] ;  /* 0x00005100ff197b82 */ /* 0x000ea20000000800 */
[----:B------:R-:W-:Y:S01]  /*59f0*/  IADD3 R7, P1, RZ, -R8, RZ ;  /* 0x80000008ff077210 */ /* 0x000fe20007f3e0ff */
[----:B------:R-:W-:Y:S01]  /*5a00*/  ULDC.64 UR10, c[0x0][0x640] ;  /* 0x00019000000a7ab9 */ /* 0x000fe20000000a00 */
[----:B0-----:R-:W-:Y:S01]  /*5a10*/  I2FP.F32.U32 R9, R14 ;  /* 0x0000000e00097245 */ /* 0x001fe20000201000 */
[----:B------:R-:W-:Y:S02]  /*5a20*/  ULDC UR8, c[0x0][0x608] ;  /* 0x0001820000087ab9 */ /* 0x000fe40000000800 */
[----:B------:R-:W-:Y:S01]  /*5a30*/  IMAD.X R4, RZ, RZ, ~R4, P1 ;  /* 0x000000ffff047224 */ /* 0x000fe200008e0e04 */
[----:B------:R-:W-:Y:S01]  /*5a40*/  ISETP.NE.U32.AND P1, PT, RZ, UR10, PT ;  /* 0x0000000aff007c0c */ /* 0x000fe2000bf25070 */
[----:B------:R-:W0:Y:S02]  /*5a50*/  LDC R20, c[0x0][0x148] ;  /* 0x00005200ff147b82 */ /* 0x000e240000000800 */
[----:B------:R-:W-:Y:S01]  /*5a60*/  IMAD R6, R4, UR6, RZ ;  /* 0x0000000604067c24 */ /* 0x000fe2000f8e02ff */
[----:B------:R-:W-:Y:S01]  /*5a70*/  ISETP.NE.AND.EX P1, PT, RZ, UR11, PT, P1 ;  /* 0x0000000bff007c0c */ /* 0x000fe2000bf25310 */
[----:B------:R-:W-:Y:S01]  /*5a80*/  IMAD.WIDE.U32 R4, R7, UR6, R16 ;  /* 0x0000000607047c25 */ /* 0x000fe2000f8e0010 */
[----:B------:R-:W-:-:S03]  /*5a90*/  ULDC UR6, c[0x0][0x150] ;  /* 0x0000540000067ab9 */ /* 0x000fc60000000800 */
[----:B------:R-:W-:Y:S02]  /*5aa0*/  IMAD R7, R7, UR7, R6 ;  /* 0x0000000707077c24 */ /* 0x000fe4000f8e0206 */
[----:B------:R-:W-:Y:S01]  /*5ab0*/  FMUL R6, R9, UR6 ;  /* 0x0000000609067c20 */ /* 0x000fe20008400000 */
[----:B------:R-:W-:Y:S01]  /*5ac0*/  ULDC UR6, c[0x0][0x618] ;  /* 0x0001860000067ab9 */ /* 0x000fe20000000800 */
[----:B------:R-:W-:Y:S01]  /*5ad0*/  ULDC UR7, c[0x0][0x154] ;  /* 0x0000550000077ab9 */ /* 0x000fe20000000800 */
[----:B------:R-:W-:-:S03]  /*5ae0*/  IMAD.IADD R5, R5, 0x1, R7 ;  /* 0x0000000105057824 */ /* 0x000fc600078e0207 */
[----:B------:R-:W3:Y:S02]  /*5af0*/  F2I.U32.TRUNC.NTZ R6, R6 ;  /* 0x0000000600067305 */ /* 0x000ee4000020f000 */
[----:B------:R-:W-:Y:S02]  /*5b00*/  SHF.R.U64 R9, R4, UR6, R5 ;  /* 0x0000000604097c19 */ /* 0x000fe40008001205 */
[----:B-1----:R-:W-:-:S05]  /*5b10*/  I2FP.F32.U32 R4, R13 ;  /* 0x0000000d00047245 */ /* 0x002fca0000201000 */
[----:B------:R-:W-:Y:S01]  /*5b20*/  FMUL R22, R4, UR7 ;  /* 0x0000000704167c20 */ /* 0x000fe20008400000 */
[----:B------:R-:W-:Y:S01]  /*5b30*/  SHF.R.U32.HI R4, RZ, UR6, R5 ;  /* 0x00000006ff047c19 */ /* 0x000fe20008011605 */
[----:B------:R-:W-:-:S03]  /*5b40*/  ULDC UR6, c[0x0][0x658] ;  /* 0x0001960000067ab9 */ /* 0x000fc60000000800 */
[--C-:B------:R-:W-:Y:S01]  /*5b50*/  SHF.R.U64 R21, R9, UR8, R4.reuse ;  /* 0x0000000809157c19 */ /* 0x100fe20008001204 */
[----:B------:R-:W1:Y:S01]  /*5b60*/  F2I.U32.TRUNC.NTZ R22, R22 ;  /* 0x0000001600167305 */ /* 0x000e62000020f000 */
[----:B------:R-:W-:Y:S01]  /*5b70*/  SHF.R.U32.HI R4, RZ, UR8, R4 ;  /* 0x00000008ff047c19 */ /* 0x000fe20008011604 */
[----:B---3--:R-:W-:-:S03]  /*5b80*/  IMAD.MOV R6, RZ, RZ, -R6 ;  /* 0x000000ffff067224 */ /* 0x008fc600078e0a06 */
[----:B------:R-:W-:Y:S01]  /*5b90*/  SHF.R.U64 R15, R21, UR6, R4 ;  /* 0x00000006150f7c19 */ /* 0x000fe20008001204 */
[----:B--2---:R-:W-:Y:S01]  /*5ba0*/  IMAD R14, R25, R6, R14 ;  /* 0x00000006190e7224 */ /* 0x004fe200078e020e */
[----:B------:R-:W-:-:S03]  /*5bb0*/  SHF.R.U32.HI R23, RZ, UR6, R4 ;  /* 0x00000006ff177c19 */ /* 0x000fc60008011604 */
[----:B------:R-:W-:Y:S02]  /*5bc0*/  IMAD.MOV.U32 R4, RZ, RZ, R15 ;  /* 0x000000ffff047224 */ /* 0x000fe400078e000f */
[----:B------:R-:W-:Y:S01]  /*5bd0*/  IMAD.MOV.U32 R5, RZ, RZ, R23 ;  /* 0x000000ffff057224 */ /* 0x000fe200078e0017 */
[----:B-1----:R-:W-:Y:S06]  /*5be0*/  @!P1 BRA `(.L_x_109) ;  /* 0x0000000000289947 */ /* 0x002fec0003800000 */
[----:B------:R-:W-:Y:S02]  /*5bf0*/  ULDC UR6, c[0x0][0x64c] ;  /* 0x0001930000067ab9 */ /* 0x000fe40000000800 */
[----:B------:R-:W-:-:S05]  /*5c00*/  IADD3 R5, P1, R15, UR6, RZ ;  /* 0x000000060f057c10 */ /* 0x000fca000ff3e0ff */
[----:B------:R-:W-:-:S04]  /*5c10*/  IMAD.X R23, RZ, RZ, R23, P1 ;  /* 0x000000ffff177224 */ /* 0x000fc800008e0617 */
[----:B------:R-:W-:-:S04]  /*5c20*/  IMAD.WIDE.U32 R6, R23, UR10, RZ ;  /* 0x0000000a17067c25 */ /* 0x000fc8000f8e00ff */
[----:B------:R-:W-:-:S04]  /*5c30*/  IMAD.WIDE.U32 R6, P1, R5, UR11, R6 ;  /* 0x0000000b05067c25 */ /* 0x000fc8000f820006 */
[----:B------:R-:W-:-:S04]  /*5c40*/  IMAD.WIDE.U32 R4, R5, UR10, RZ ;  /* 0x0000000a05047c25 */ /* 0x000fc8000f8e00ff */
[----:B------:R-:W-:Y:S01]  /*5c50*/  IMAD.MOV.U32 R4, RZ, RZ, R7 ;  /* 0x000000ffff047224 */ /* 0x000fe200078e0007 */
[----:B------:R-:W-:Y:S01]  /*5c60*/  IADD3 RZ, P3, R5, R6, RZ ;  /* 0x0000000605ff7210 */ /* 0x000fe20007f7e0ff */
[----:B------:R-:W-:-:S04]  /*5c70*/  IMAD.X R5, RZ, RZ, RZ, P1 ;  /* 0x000000ffff057224 */ /* 0x000fc800008e06ff */
[----:B------:R-:W-:-:S08]  /*5c80*/  IMAD.WIDE.U32.X R4, R23, UR11, R4, P3 ;  /* 0x0000000b17047c25 */ /* 0x000fd000098e0404 */
.L_x_109:
[----:B------:R-:W-:Y:S01]  /*5c90*/  ISETP.NE.AND P1, PT, R2, 0x1, PT ;  /* 0x000000010200780c */ /* 0x000fe20003f25270 */
[----:B------:R-:W-:Y:S01]  /*5ca0*/  ULDC UR6, c[0x0][0x648] ;  /* 0x0001920000067ab9 */ /* 0x000fe20000000800 */
[----:B------:R-:W-:Y:S01]  /*5cb0*/  LOP3.LUT R21, R21, UR13, RZ, 0xc0, !PT ;  /* 0x0000000d15157c12 */ /* 0x000fe2000f8ec0ff */
[----:B------:R-:W-:Y:S01]  /*5cc0*/  IMAD.MOV R22, RZ, RZ, -R22 ;  /* 0x000000ffff167224 */ /* 0x000fe200078e0a16 */
[----:B------:R-:W-:Y:S01]  /*5cd0*/  SHF.R.U64 R4, R4, UR6, R5 ;  /* 0x0000000604047c19 */ /* 0x000fe20008001205 */
[----:B------:R-:W-:Y:S01]  /*5ce0*/  ULDC UR6, c[0x0][0x638] ;  /* 0x00018e0000067ab9 */ /* 0x000fe20000000800 */
[----:B------:R-:W-:Y:S01]  /*5cf0*/  ULDC UR7, c[0x0][0x610] ;  /* 0x0001840000077ab9 */ /* 0x000fe20000000800 */
[----:B------:R-:W-:Y:S02]  /*5d00*/  IMAD.MOV.U32 R5, RZ, RZ, 0x1 ;  /* 0x00000001ff057424 */ /* 0x000fe400078e00ff */
[----:B------:R-:W-:Y:S02]  /*5d10*/  IMAD.MOV R6, RZ, RZ, -R4 ;  /* 0x000000ffff067224 */ /* 0x000fe400078e0a04 */
[----:B------:R-:W-:Y:S01]  /*5d20*/  IMAD R21, R4, UR5, R21 ;  /* 0x0000000504157c24 */ /* 0x000fe2000f8e0215 */
[----:B------:R-:W-:Y:S01]  /*5d30*/  LOP3.LUT R4, R9, UR4, RZ, 0xc0, !PT ;  /* 0x0000000409047c12 */ /* 0x000fe2000f8ec0ff */
[----:B0-----:R-:W-:-:S02]  /*5d40*/  @P1 IMAD R14, R20, R22, R13 ;  /* 0x00000016140e1224 */ /* 0x001fc400078e020d */
[----:B------:R-:W-:Y:S01]  /*5d50*/  IMAD R15, R6, UR6, R15 ;  /* 0x00000006060f7c24 */ /* 0x000fe2000f8e020f */
[----:B------:R-:W-:Y:S01]  /*5d60*/  ULDC UR6, c[0x0][0x600] ;  /* 0x0001800000067ab9 */ /* 0x000fe20000000800 */
[----:B------:R-:W-:Y:S02]  /*5d70*/  IMAD R14, R21, UR7, R14 ;  /* 0x00000007150e7c24 */ /* 0x000fe4000f8e020e */
[--C-:B------:R-:W-:Y:S01]  /*5d80*/  IMAD R15, R15, UR6, R4.reuse ;  /* 0x000000060f0f7c24 */ /* 0x100fe2000f8e0204 */
[----:B------:R-:W-:-:S04]  /*5d90*/  PRMT R4, R5, 0x7610, R4 ;  /* 0x0000761005047816 */ /* 0x000fc80000000004 */
[----:B------:R-:W-:Y:S02]  /*5da0*/  SEL R20, R15, R14, !P1 ;  /* 0x0000000e0f147207 */ /* 0x000fe40004800000 */
[----:B------:R-:W-:-:S07]  /*5db0*/  SEL R13, R14, R15, !P1 ;  /* 0x0000000f0e0d7207 */ /* 0x000fce0004800000 */
.L_x_107:
[----:B------:R-:W-:Y:S05]  /*5dc0*/  BSYNC B1 ;  /* 0x0000000000017941 */ /* 0x000fea0003800000 */
.L_x_106:
[----:B------:R-:W-:-:S13]  /*5dd0*/  LOP3.LUT P1, RZ, R4, 0xff, RZ, 0xc0, !PT ;  /* 0x000000ff04ff7812 */ /* 0x000fda000782c0ff */
[----:B------:R-:W-:Y:S05]  /*5de0*/  @P1 BRA `(.L_x_110) ;  /* 0xfffffff400141947 */ /* 0x000fea000383ffff */
[----:B------:R-:W-:Y:S05]  /*5df0*/  BSYNC B0 ;  /* 0x0000000000007941 */ /* 0x000fea0003800000 */
.L_x_98:
[----:B------:R-:W-:-:S03]  /*5e00*/  UMOV UR6, 0xffffffff ;  /* 0xffffffff00067882 */ /* 0x000fc60000000000 */
[----:B------:R-:W-:Y:S05]  /*5e10*/  BRA.DIV UR6, `(.L_x_111) ;  /* 0x0000000606187947 */ /* 0x000fea000b800000 */
[----:B------:R-:W-:-:S13]  /*5e20*/  ELECT P6, URZ, PT ;  /* 0x00000000003f782f */ /* 0x000fda00038c0000 */
.L_x_125:
[----:B------:R-:W-:Y:S04]  /*5e30*/  BSSY B0, `(.L_x_112) ;  /* 0x000002b000007945 */ /* 0x000fe80003800000 */
[----:B------:R-:W-:Y:S05]  /*5e40*/  @!P6 BRA `(.L_x_113) ;  /* 0x0000000000a4e947 */ /* 0x000fea0003800000 */
[----:B------:R-:W-:-:S04]  /*5e50*/  LOP3.LUT R18, R18, 0x2, RZ, 0xfc, !PT ;  /* 0x0000000212127812 */ /* 0x000fc800078efcff */
[----:B------:R-:W-:-:S13]  /*5e60*/  ISETP.NE.AND P0, PT, R18, 0x3, PT ;  /* 0x000000031200780c */ /* 0x000fda0003f05270 */
[----:B------:R-:W-:Y:S05]  /*5e70*/  @!P0 BRA `(.L_x_114) ;  /* 0x0000000000048947 */ /* 0x000fea0003800000 */
[----:B------:R-:W-:Y:S01]  /*5e80*/  BPT.TRAP 0x1 ;  /* 0x000000040000795c */ /* 0x000fe20000300000 */
.L_x_114:
[----:B------:R-:W0:Y:S01]  /*5e90*/  S2R R5, SR_CgaCtaId ;  /* 0x0000000000057919 */ /* 0x000e220000008800 */
[----:B------:R-:W-:Y:S02]  /*5ea0*/  MOV R2, 0x400 ;  /* 0x0000040000027802 */ /* 0x000fe40000000f00 */
[----:B------:R-:W-:Y:S02]  /*5eb0*/  SHF.L.U32 R4, R0, 0x1f, RZ ;  /* 0x0000001f00047819 */ /* 0x000fe400000006ff */
[----:B0-----:R-:W-:-:S05]  /*5ec0*/  LEA R2, R5, R2, 0x18 ;  /* 0x0000000205027211 */ /* 0x001fca00078ec0ff */
[----:B------:R-:W-:-:S04]  /*5ed0*/  VIADD R2, R2, 0x20 ;  /* 0x0000002002027836 */ /* 0x000fc80000000000 */
[C---:B------:R-:W-:Y:S02]  /*5ee0*/  IMAD R7, R3.reuse, 0x8, R2 ;  /* 0x0000000803077824 */ /* 0x040fe400078e0202 */
[----:B------:R-:W-:Y:S02]  /*5ef0*/  VIADD R3, R3, 0x1 ;  /* 0x0000000103037836 */ /* 0x000fe40000000000 */
[----:B------:R-:W0:Y:S03]  /*5f00*/  SYNCS.PHASECHK.TRANS64.TRYWAIT P0, [R7+URZ], R4 ;  /* 0x00000004070075a7 */ /* 0x000e26000800017f */
[----:B------:R-:W-:-:S04]  /*5f10*/  ISETP.NE.AND P1, PT, R3, 0x4, PT ;  /* 0x000000040300780c */ /* 0x000fc80003f25270 */
[----:B------:R-:W-:Y:S02]  /*5f20*/  SEL R5, RZ, 0x1, P1 ;  /* 0x00000001ff057807 */ /* 0x000fe40000800000 */
[----:B------:R-:W-:Y:S02]  /*5f30*/  SEL R3, R3, RZ, P1 ;  /* 0x000000ff03037207 */ /* 0x000fe40000800000 */
[----:B------:R-:W-:-:S03]  /*5f40*/  LOP3.LUT R6, R0, R5, RZ, 0x3c, !PT ;  /* 0x0000000500067212 */ /* 0x000fc600078e3cff */
[----:B------:R-:W-:Y:S01]  /*5f50*/  IMAD R8, R3, 0x8, R2 ;  /* 0x0000000803087824 */ /* 0x000fe200078e0202 */
[----:B------:R-:W-:Y:S01]  /*5f60*/  SHF.L.U32 R5, R6, 0x1f, RZ ;  /* 0x0000001f06057819 */ /* 0x000fe200000006ff */
[----:B0-----:R-:W-:Y:S06]  /*5f70*/  @!P0 BRA `(.L_x_115) ;  /* 0x0000000000e08947 */ /* 0x001fec0003800000 */
.L_x_126:
[----:B------:R-:W1:Y:S01]  /*5f80*/  SYNCS.PHASECHK.TRANS64.TRYWAIT P0, [R8+URZ], R5 ;  /* 0x00000005080075a7 */ /* 0x000e62000800017f */
[----:B------:R-:W-:-:S05]  /*5f90*/  VIADD R0, R3, 0x1 ;  /* 0x0000000103007836 */ /* 0x000fca0000000000 */
[----:B------:R-:W-:-:S04]  /*5fa0*/  ISETP.NE.AND P1, PT, R0, 0x4, PT ;  /* 0x000000040000780c */ /* 0x000fc80003f25270 */
[----:B------:R-:W-:Y:S02]  /*5fb0*/  SEL R3, RZ, 0x1, P1 ;  /* 0x00000001ff037807 */ /* 0x000fe40000800000 */
[----:B0-----:R-:W-:Y:S02]  /*5fc0*/  SEL R7, R0, RZ, P1 ;  /* 0x000000ff00077207 */ /* 0x001fe40000800000 */
[----:B------:R-:W-:-:S03]  /*5fd0*/  LOP3.LUT R9, R6, R3, RZ, 0x3c, !PT ;  /* 0x0000000306097212 */ /* 0x000fc600078e3cff */
[----:B------:R-:W-:Y:S01]  /*5fe0*/  IMAD R11, R7, 0x8, R2 ;  /* 0x00000008070b7824 */ /* 0x000fe200078e0202 */
[----:B------:R-:W-:Y:S01]  /*5ff0*/  SHF.L.U32 R6, R9, 0x1f, RZ ;  /* 0x0000001f09067819 */ /* 0x000fe200000006ff */
[----:B-1----:R-:W-:Y:S06]  /*6000*/  @!P0 BRA `(.L_x_116) ;  /* 0x0000000000d08947 */ /* 0x002fec0003800000 */
.L_x_127:
[----:B------:R-:W1:Y:S01]  /*6010*/  SYNCS.PHASECHK.TRANS64.TRYWAIT P0, [R11+URZ], R6 ;  /* 0x000000060b0075a7 */ /* 0x000e62000800017f */
[----:B------:R-:W-:-:S05]  /*6020*/  VIADD R0, R7, 0x1 ;  /* 0x0000000107007836 */ /* 0x000fca0000000000 */
[----:B------:R-:W-:-:S04]  /*6030*/  ISETP.NE.AND P1, PT, R0, 0x4, PT ;  /* 0x000000040000780c */ /* 0x000fc80003f25270 */
[----:B------:R-:W-:Y:S02]  /*6040*/  SEL R4, RZ, 0x1, P1 ;  /* 0x00000001ff047807 */ /* 0x000fe40000800000 */
[----:B------:R-:W-:Y:S02]  /*6050*/  SEL R3, R0, RZ, P1 ;  /* 0x000000ff00037207 */ /* 0x000fe40000800000 */
[----:B------:R-:W-:Y:S01]  /*6060*/  LOP3.LUT R0, R9, R4, RZ, 0x3c, !PT ;  /* 0x0000000409007212 */ /* 0x000fe200078e3cff */
[----:B-1----:R-:W-:Y:S06]  /*6070*/  @!P0 BRA `(.L_x_117) ;  /* 0x0000000000c88947 */ /* 0x002fec0003800000 */
.L_x_128:
[----:B------:R-:W-:Y:S01]  /*6080*/  IMAD R3, R3, 0x8, R2 ;  /* 0x0000000803037824 */ /* 0x000fe200078e0202 */
[----:B------:R-:W-:-:S07]  /*6090*/  SHF.L.U32 R0, R0, 0x1f, RZ ;  /* 0x0000001f00007819 */ /* 0x000fce00000006ff */
.L_x_118:
[----:B--2---:R2:W3:Y:S02]  /*60a0*/  SYNCS.PHASECHK.TRANS64.TRYWAIT P0, [R3+URZ], R0 ;  /* 0x00000000030075a7 */ /* 0x0044e4000800017f */
[----:B---3--:R-:W-:Y:S05]  /*60b0*/  @!P0 NANOSLEEP.SYNCS 0x989680 ;  /* 0x009896800000895d */ /* 0x008fea0003900000 */
[----:B------:R-:W3:Y:S02]  /*60c0*/  @!P0 SYNCS.PHASECHK.TRANS64 P0, [R3+URZ], R0 ;  /* 0x00000000030085a7 */ /* 0x000ee4000800007f */
[----:B---3--:R-:W-:Y:S05]  /*60d0*/  @!P0 BRA `(.L_x_118) ;  /* 0xfffffffc00f08947 */ /* 0x008fea000383ffff */
.L_x_113:
[----:B------:R-:W-:Y:S05]  /*60e0*/  BSYNC B0 ;  /* 0x0000000000007941 */ /* 0x000fea0003800000 */
.L_x_112:
[----:B------:R-:W-:Y:S05]  /*60f0*/  EXIT ;  /* 0x000000000000794d */ /* 0x000fea0003800000 */
.L_x_17:
[----:B-1----:R1:W2:Y:S02]  /*6100*/  SYNCS.PHASECHK.TRANS64.TRYWAIT P1, [R3+URZ], R0 ;  /* 0x00000000030075a7 */ /* 0x0022a4000802017f */
[----:B--2---:R-:W-:Y:S05]  /*6110*/  @!P1 NANOSLEEP.SYNCS 0x989680 ;  /* 0x009896800000995d */ /* 0x004fea0003900000 */
[----:B------:R-:W2:Y:S02]  /*6120*/  @!P1 SYNCS.PHASECHK.TRANS64 P1, [R3+URZ], R0 ;  /* 0x00000000030095a7 */ /* 0x000ea4000802007f */
[----:B--2---:R-:W-:Y:S05]  /*6130*/  @!P1 BRA `(.L_x_17) ;  /* 0xfffffffc00f09947 */ /* 0x004fea000383ffff */
[----:B------:R-:W-:Y:S05]  /*6140*/  BRA `(.L_x_16) ;  /* 0xffffffb000d87947 */ /* 0x000fea000383ffff */
.L_x_22:
[----:B-1----:R-:W-:-:S04]  /*6150*/  IMAD.U32 R4, RZ, RZ, UR8 ;  /* 0x00000008ff047e24 */ /* 0x002fc8000f8e00ff */
[----:B------:R1:W2:Y:S03]  /*6160*/  SYNCS.PHASECHK.TRANS64.TRYWAIT P1, [R4+URZ], R3 ;  /* 0x00000003040075a7 */ /* 0x0002a6000802017f */
[----:B--2---:R-:W-:Y:S05]  /*6170*/  @!P1 NANOSLEEP.SYNCS 0x989680 ;  /* 0x009896800000995d */ /* 0x004fea0003900000 */
[----:B------:R-:W2:Y:S02]  /*6180*/  @!P1 SYNCS.PHASECHK.TRANS64 P1, [R4+URZ], R3 ;  /* 0x00000003040095a7 */ /* 0x000ea4000802007f */
[----:B--2---:R-:W-:Y:S05]  /*6190*/  @!P1 BRA `(.L_x_22) ;  /* 0xfffffffc00ec9947 */ /* 0x004fea000383ffff */
[----:B------:R-:W-:Y:S05]  /*61a0*/  BRA `(.L_x_21) ;  /* 0xffffffb800147947 */ /* 0x000fea000383ffff */
.L_x_99:
[----:B------:R-:W-:Y:S01]  /*61b0*/  BSSY B1, `(.L_x_119) ;  /* 0x0000006000017945 */ /* 0x000fe20003800000 */
[----:B------:R-:W-:-:S07]  /*61c0*/  IMAD.MOV.U32 R15, RZ, RZ, -0x1 ;  /* 0xffffffffff0f7424 */ /* 0x000fce00078e00ff */
[----:B------:R-:W-:Y:S05]  /*61d0*/  WARPSYNC.COLLECTIVE R15, `(.L_x_120) ;  /* 0x000000000f0c7348 */ /* 0x000fea0003c00000 */
[----:B------:R-:W-:Y:S02]  /*61e0*/  ELECT P6, UR62, PT ;  /* 0x00000000003e782f */ /* 0x000fe400038c0000 */
[----:B------:R-:W-:Y:S01]  /*61f0*/  MOV R14, UR62 ;  /* 0x0000003e000e7c02 */ /* 0x000fe20008000f00 */
[----:B------:R-:W-:Y:S10]  /*6200*/  ENDCOLLECTIVE ;  /* 0x000000000000791b */ /* 0x000ff40003800000 */
.L_x_120:
[----:B------:R-:W-:Y:S05]  /*6210*/  BSYNC B1 ;  /* 0x0000000000017941 */ /* 0x000fea0003800000 */
.L_x_119:
[----:B------:R-:W-:Y:S05]  /*6220*/  BRA `(.L_x_121) ;  /* 0xfffffff000107947 */ /* 0x000fea000383ffff */
.L_x_102:
[----:B0-----:R0:W1:Y:S02]  /*6230*/  SYNCS.PHASECHK.TRANS64.TRYWAIT P1, [R14+URZ+0x20], R7 ;  /* 0x000020070e0075a7 */ /* 0x001064000802017f */
[----:B-1----:R-:W-:Y:S05]  /*6240*/  @!P1 NANOSLEEP.SYNCS 0x989680 ;  /* 0x009896800000995d */ /* 0x002fea0003900000 */
[----:B------:R-:W1:Y:S02]  /*6250*/  @!P1 SYNCS.PHASECHK.TRANS64 P1, [R14+URZ+0x20], R7 ;  /* 0x000020070e0095a7 */ /* 0x000e64000802007f */
[----:B-1----:R-:W-:Y:S05]  /*6260*/  @!P1 BRA `(.L_x_102) ;  /* 0xfffffffc00f09947 */ /* 0x002fea000383ffff */
[----:B------:R-:W-:Y:S05]  /*6270*/  BRA `(.L_x_122) ;  /* 0xfffffff000447947 */ /* 0x000fea000383ffff */
.L_x_111:
[----:B------:R-:W-:Y:S01]  /*6280*/  BSSY B0, `(.L_x_123) ;  /* 0x0000006000007945 */ /* 0x000fe20003800000 */
[----:B------:R-:W-:-:S07]  /*6290*/  IMAD.MOV.U32 R15, RZ, RZ, -0x1 ;  /* 0xffffffffff0f7424 */ /* 0x000fce00078e00ff */
[----:B------:R-:W-:Y:S05]  /*62a0*/  WARPSYNC.COLLECTIVE R15, `(.L_x_124) ;  /* 0x000000000f0c7348 */ /* 0x000fea0003c00000 */
[----:B------:R-:W-:Y:S02]  /*62b0*/  ELECT P6, UR62, PT ;  /* 0x00000000003e782f */ /* 0x000fe400038c0000 */
[----:B------:R-:W-:Y:S01]  /*62c0*/  MOV R14, UR62 ;  /* 0x0000003e000e7c02 */ /* 0x000fe20008000f00 */
[----:B------:R-:W-:Y:S10]  /*62d0*/  ENDCOLLECTIVE ;  /* 0x000000000000791b */ /* 0x000ff40003800000 */
.L_x_124:
[----:B------:R-:W-:Y:S05]  /*62e0*/  BSYNC B0 ;  /* 0x0000000000007941 */ /* 0x000fea0003800000 */
.L_x_123:
[----:B------:R-:W-:Y:S05]  /*62f0*/  BRA `(.L_x_125) ;  /* 0xfffffff800cc7947 */ /* 0x000fea000383ffff */
.L_x_115:
[----:B0-----:R0:W1:Y:S02]  /*6300*/  SYNCS.PHASECHK.TRANS64.TRYWAIT P0, [R7+URZ], R4 ;  /* 0x00000004070075a7 */ /* 0x001064000800017f */
[----:B-1----:R-:W-:Y:S05]  /*6310*/  @!P0 NANOSLEEP.SYNCS 0x989680 ;  /* 0x009896800000895d */ /* 0x002fea0003900000 */
[----:B------:R-:W1:Y:S02]  /*6320*/  @!P0 SYNCS.PHASECHK.TRANS64 P0, [R7+URZ], R4 ;  /* 0x00000004070085a7 */ /* 0x000e64000800007f */
[----:B-1----:R-:W-:Y:S05]  /*6330*/  @!P0 BRA `(.L_x_115) ;  /* 0xfffffffc00f08947 */ /* 0x002fea000383ffff */
[----:B------:R-:W-:Y:S05]  /*6340*/  BRA `(.L_x_126) ;  /* 0xfffffffc000c7947 */ /* 0x000fea000383ffff */
.L_x_116:
[----:B0-----:R0:W1:Y:S02]  /*6350*/  SYNCS.PHASECHK.TRANS64.TRYWAIT P0, [R8+URZ], R5 ;  /* 0x00000005080075a7 */ /* 0x001064000800017f */
[----:B-1----:R-:W-:Y:S05]  /*6360*/  @!P0 NANOSLEEP.SYNCS 0x989680 ;  /* 0x009896800000895d */ /* 0x002fea0003900000 */
[----:B------:R-:W1:Y:S02]  /*6370*/  @!P0 SYNCS.PHASECHK.TRANS64 P0, [R8+URZ], R5 ;  /* 0x00000005080085a7 */ /* 0x000e64000800007f */
[----:B-1----:R-:W-:Y:S05]  /*6380*/  @!P0 BRA `(.L_x_116) ;  /* 0xfffffffc00f08947 */ /* 0x002fea000383ffff */
[----:B------:R-:W-:Y:S05]  /*6390*/  BRA `(.L_x_127) ;  /* 0xfffffffc001c7947 */ /* 0x000fea000383ffff */
.L_x_117:
[----:B-1----:R1:W2:Y:S02]  /*63a0*/  SYNCS.PHASECHK.TRANS64.TRYWAIT P0, [R11+URZ], R6 ;  /* 0x000000060b0075a7 */ /* 0x0022a4000800017f */
[----:B--2---:R-:W-:Y:S05]  /*63b0*/  @!P0 NANOSLEEP.SYNCS 0x989680 ;  /* 0x009896800000895d */ /* 0x004fea0003900000 */
[----:B------:R-:W2:Y:S02]  /*63c0*/  @!P0 SYNCS.PHASECHK.TRANS64 P0, [R11+URZ], R6 ;  /* 0x000000060b0085a7 */ /* 0x000ea4000800007f */
[----:B--2---:R-:W-:Y:S05]  /*63d0*/  @!P0 BRA `(.L_x_117) ;  /* 0xfffffffc00f08947 */ /* 0x004fea000383ffff */
[----:B------:R-:W-:Y:S05]  /*63e0*/  BRA `(.L_x_128) ;  /* 0xfffffffc00247947 */ /* 0x000fea000383ffff */
.L_x_129:
[----:B------:R-:W-:-:S00]  /*63f0*/  BRA `(.L_x_129) ;  /* 0xfffffffc00fc7947 */ /* 0x000fc0000383ffff */
[----:B------:R-:W-:-:S00]  /*6400*/  NOP ;  /* 0x0000000000007918 */ /* 0x000fc00000000000 */
[----:B------:R-:W-:-:S00]  /*6410*/  NOP ;  /* 0x0000000000007918 */ /* 0x000fc00000000000 */
[----:B------:R-:W-:-:S00]  /*6420*/  NOP ;  /* 0x0000000000007918 */ /* 0x000fc00000000000 */
[----:B------:R-:W-:-:S00]  /*6430*/  NOP ;  /* 0x0000000000007918 */ /* 0x000fc00000000000 */
[----:B------:R-:W-:-:S00]  /*6440*/  NOP ;  /* 0x0000000000007918 */ /* 0x000fc00000000000 */
[----:B------:R-:W-:-:S00]  /*6450*/  NOP ;  /* 0x0000000000007918 */ /* 0x000fc00000000000 */
[----:B------:R-:W-:-:S00]  /*6460*/  NOP ;  /* 0x0000000000007918 */ /* 0x000fc00000000000 */
[----:B------:R-:W-:-:S00]  /*6470*/  NOP ;  /* 0x0000000000007918 */ /* 0x000fc00000000000 */
.L_x_130:


//--------------------- .nv.global.init           --------------------------
	.section	.nv.global.init,"aw",@progbits
.nv.global.init:
	.type		$str$22,@object
	.size		$str$22,($str$23 - $str$22)
$str$22:
        /*0000*/ 	.byte	0x6b, 0x5f, 0x74, 0x69, 0x6c, 0x65, 0x5f, 0x63, 0x6f, 0x75, 0x6e, 0x74, 0x20, 0x3e, 0x3d, 0x20
        /*0010*/ 	.byte	0x31, 0x00
	.type		$str$23,@object
	.size		$str$23,(__unnamed_1 - $str$23)
$str$23:
        /*0012*/ 	.byte	0x2f, 0x74, 0x6d, 0x70, 0x2f, 0x63, 0x75, 0x74, 0x6c, 0x61, 0x73, 0x73, 0x5f, 0x73, 0x77, 0x65
        /*0022*/ 	.byte	0x65, 0x70, 0x5f, 0x73, 0x72, 0x63, 0x2f, 0x69, 0x6e, 0x63, 0x6c, 0x75, 0x64, 0x65, 0x2f, 0x63
        /*0032*/ 	.byte	0x75, 0x74, 0x6c, 0x61, 0x73, 0x73, 0x2f, 0x67, 0x65, 0x6d, 0x6d, 0x2f, 0x63, 0x6f, 0x6c, 0x6c
        /*0042*/ 	.byte	0x65, 0x63, 0x74, 0x69, 0x76, 0x65, 0x2f, 0x73, 0x6d, 0x39, 0x30, 0x5f, 0x6d, 0x6d, 0x61, 0x5f
        /*0052*/ 	.byte	0x74, 0x6d, 0x61, 0x5f, 0x67, 0x6d, 0x6d, 0x61, 0x5f, 0x73, 0x73, 0x5f, 0x77, 0x61, 0x72, 0x70
        /*0062*/ 	.byte	0x73, 0x70, 0x65, 0x63, 0x69, 0x61, 0x6c, 0x69, 0x7a, 0x65, 0x64, 0x2e, 0x68, 0x70, 0x70, 0x00
	.type		__unnamed_1,@object
	.size		__unnamed_1,(.L_0 - __unnamed_1)
__unnamed_1:
        /*0072*/ 	.byte	0x76, 0x6f, 0x69, 0x64, 0x20, 0x63, 0x75, 0x74, 0x6c, 0x61, 0x73, 0x73, 0x3a, 0x3a, 0x67, 0x65
        /* <DEDUP_REMOVED lines=180> */
        /*0bc2*/ 	.byte	0x79, 0x5d, 0x00
.L_0:


//--------------------- .nv.shared._ZN7cutlass13device_kernelINS_4gemm6kernel13GemmUniversalIN4cute5tupleIJiiiiEEENS1_10collective13CollectiveMmaINS1_34MainloopSm90TmaGmmaWarpSpecializedILi4ENS5_IJNS4_1CILi1EEESB_SB_EEENS1_35KernelTmaWarpSpecializedCooperativeEEENS5_IJNSA_ILi128EEENSA_ILi64EEESF_EEENS_10bfloat16_tENS5_IJlSB_lEEESI_SJ_NS4_8TiledMMAINS4_8MMA_AtomIJNS4_4SM904GMMA27MMA_64x64x16_F32BF16BF16_SSILNSN_5MajorE0ELSP_0ELNSN_7ScaleInE1ELSQ_1EEEEEENS4_6LayoutINS5_IJNSA_ILi2EEESB_SB_EEENS5_IJSB_NSA_ILi0EEESW_EEEEENS5_IJNS4_10UnderscoreESZ_SZ_EEEEENS4_13SM90_TMA_LOADENS4_14ComposedLayoutINS4_7SwizzleILi3ELi4ELi3EEENS4_18smem_ptr_flag_bitsILi16EEENST_INS5_IJNSA_ILi8EEESG_EEENS5_IJSG_SB_EEEEEEEvNS4_8identityES12_S1C_vS1D_EENS_8epilogue10collective6detail29Sm90TmaWarpSpecializedAdapterINS1G_15DefaultEpilogueISI_SJ_SJ_NS1F_6thread17LinearCombinationISI_Li1EffLNS1K_9ScaleType4KindE0ELNS_15FloatRoundStyleE2ESI_EENS1_15EpilogueDefaultEEEEEvvEEEEvNT_6ParamsE --------------------------
	.section	.nv.shared._ZN7cutlass13device_kernelINS_4gemm6kernel13GemmUniversalIN4cute5tupleIJiiiiEEENS1_10collective13CollectiveMmaINS1_34MainloopSm90TmaGmmaWarpSpecializedILi4ENS5_IJNS4_1CILi1EEESB_SB_EEENS1_35KernelTmaWarpSpecializedCooperativeEEENS5_IJNSA_ILi128EEENSA_ILi64EEESF_EEENS_10bfloat16_tENS5_IJlSB_lEEESI_SJ_NS4_8TiledMMAINS4_8MMA_AtomIJNS4_4SM904GMMA27MMA_64x64x16_F32BF16BF16_SSILNSN_5MajorE0ELSP_0ELNSN_7ScaleInE1ELSQ_1EEEEEENS4_6LayoutINS5_IJNSA_ILi2EEESB_SB_EEENS5_IJSB_NSA_ILi0EEESW_EEEEENS5_IJNS4_10UnderscoreESZ_SZ_EEEEENS4_13SM90_TMA_LOADENS4_14ComposedLayoutINS4_7SwizzleILi3ELi4ELi3EEENS4_18smem_ptr_flag_bitsILi16EEENST_INS5_IJNSA_ILi8EEESG_EEENS5_IJSG_SB_EEEEEEEvNS4_8identityES12_S1C_vS1D_EENS_8epilogue10collective6detail29Sm90TmaWarpSpecializedAdapterINS1G_15DefaultEpilogueISI_SJ_SJ_NS1F_6thread17LinearCombinationISI_Li1EffLNS1K_9ScaleType4KindE0ELNS_15FloatRoundStyleE2ESI_EENS1_15EpilogueDefaultEEEEEvvEEEEvNT_6ParamsE,"aw",@nobits
	.sectionflags	@""
	.align	16
	.zero		1024


//--------------------- .nv.shared.reserved.0     --------------------------
	.section	.nv.shared.reserved.0,"aw",@nobits
	.weak		__nv_reservedSMEM_offset_0_alias
	.size		__nv_reservedSMEM_offset_0_alias, 0, 0
	.other		__nv_reservedSMEM_offset_0_alias,@"STO_CUDA_RESERVED_SHARED STV_DEFAULT"
__nv_reservedSMEM_offset_0_alias:
	.zero		0


//--------------------- .nv.global                --------------------------
	.section	.nv.global,"aw",@nobits
.nv.global:
	.type		_ZN40_INTERNAL_f4c62309_4_k_cu_ceced7ae_102004cute1_E,@object
	.size		_ZN40_INTERNAL_f4c62309_4_k_cu_ceced7ae_102004cute1_E,(_ZN40_INTERNAL_f4c62309_4_k_cu_ceced7ae_102004cuda3std3__45__cpo6cbeginE - _ZN40_INTERNAL_f4c62309_4_k_cu_ceced7ae_102004cute1_E)
_ZN40_INTERNAL_f4c62309_4_k_cu_ceced7ae_102004cute1_E:
	.zero		1
	.type		_ZN40_INTERNAL_f4c62309_4_k_cu_ceced7ae_102004cuda3std3__45__cpo6cbeginE,@object
	.size		_ZN40_INTERNAL_f4c62309_4_k_cu_ceced7ae_102004cuda3std3__45__cpo6cbeginE,(_ZN40_INTERNAL_f4c62309_4_k_cu_ceced7ae_102004cuda3std3__48in_placeE - _ZN40_INTERNAL_f4c62309_4_k_cu_ceced7ae_102004cuda3std3__45__cpo6cbeginE)
_ZN40_INTERNAL_f4c62309_4_k_cu_ceced7ae_102004cuda3std3__45__cpo6cbeginE:
	.zero		1
	.type		_ZN40_INTERNAL_f4c62309_4_k_cu_ceced7ae_102004cuda3std3__48in_placeE,@object
	.size		_ZN40_INTERNAL_f4c62309_4_k_cu_ceced7ae_102004cuda3std3__48in_placeE,(_ZN40_INTERNAL_f4c62309_4_k_cu_ceced7ae_102004cuda3std6ranges3__45__cpo9iter_moveE - _ZN40_INTERNAL_f4c62309_4_k_cu_ceced7ae_102004cuda3std3__48in_placeE)
_ZN40_INTERNAL_f4c62309_4_k_cu_ceced7ae_102004cuda3std3__48in_placeE:
	.zero		1
	.type		_ZN40_INTERNAL_f4c62309_4_k_cu_ceced7ae_102004cuda3std6ranges3__45__cpo9iter_moveE,@object
	.size		_ZN40_INTERNAL_f4c62309_4_k_cu_ceced7ae_102004cuda3std6ranges3__45__cpo9iter_moveE,(_ZN40_INTERNAL_f4c62309_4_k_cu_ceced7ae_102004cuda3std3__45__cpo5beginE - _ZN40_INTERNAL_f4c62309_4_k_cu_ceced7ae_102004cuda3std6ranges3__45__cpo9iter_moveE)
_ZN40_INTERNAL_f4c62309_4_k_cu_ceced7ae_102004cuda3std6ranges3__45__cpo9iter_moveE:
	.zero		1
	.type		_ZN40_INTERNAL_f4c62309_4_k_cu_ceced7ae_102004cuda3std3__45__cpo5beginE,@object
	.size		_ZN40_INTERNAL_f4c62309_4_k_cu_ceced7ae_102004cuda3std3__45__cpo5beginE,(_ZN40_INTERNAL_f4c62309_4_k_cu_ceced7ae_102004cuda3std3__442_GLOBAL__N__f4c62309_4_k_cu_ceced7ae_102006ignoreE - _ZN40_INTERNAL_f4c62309_4_k_cu_ceced7ae_102004cuda3std3__45__cpo5beginE)
_ZN40_INTERNAL_f4c62309_4_k_cu_ceced7ae_102004cuda3std3__45__cpo5beginE:
	.zero		1
	.type		_ZN40_INTERNAL_f4c62309_4_k_cu_ceced7ae_102004cuda3std3__442_GLOBAL__N__f4c62309_4_k_cu_ceced7ae_102006ignoreE,@object
	.size		_ZN40_INTERNAL_f4c62309_4_k_cu_ceced7ae_102004cuda3std3__442_GLOBAL__N__f4c62309_4_k_cu_ceced7ae_102006ignoreE,(_ZN40_INTERNAL_f4c62309_4_k_cu_ceced7ae_102004cute7productE - _ZN40_INTERNAL_f4c62309_4_k_cu_ceced7ae_102004cuda3std3__442_GLOBAL__N__f4c62309_4_k_cu_ceced7ae_102006ignoreE)
_ZN40_INTERNAL_f4c62309_4_k_cu_ceced7ae_102004cuda3std3__442_GLOBAL__N__f4c62309_4_k_cu_ceced7ae_102006ignoreE:
	.zero		1
	.type		_ZN40_INTERNAL_f4c62309_4_k_cu_ceced7ae_102004cute7productE,@object
	.size		_ZN40_INTERNAL_f4c62309_4_k_cu_ceced7ae_102004cute7productE,(_ZN40_INTERNAL_f4c62309_4_k_cu_ceced7ae_102004cuda3std3__45__cpo3endE - _ZN40_INTERNAL_f4c62309_4_k_cu_ceced7ae_102004cute7productE)
_ZN40_INTERNAL_f4c62309_4_k_cu_ceced7ae_102004cute7productE:
	.zero		1
	.type		_ZN40_INTERNAL_f4c62309_4_k_cu_ceced7ae_102004cuda3std3__45__cpo3endE,@object
	.size		_ZN40_INTERNAL_f4c62309_4_k_cu_ceced7ae_102004cuda3std3__45__cpo3endE,(_ZN40_INTERNAL_f4c62309_4_k_cu_ceced7ae_102004cuda3std3__419piecewise_constructE - _ZN40_INTERNAL_f4c62309_4_k_cu_ceced7ae_102004cuda3std3__45__cpo3endE)
_ZN40_INTERNAL_f4c62309_4_k_cu_ceced7ae_102004cuda3std3__45__cpo3endE:
	.zero		1
	.type		_ZN40_INTERNAL_f4c62309_4_k_cu_ceced7ae_102004cuda3std3__419piecewise_constructE,@object
	.size		_ZN40_INTERNAL_f4c62309_4_k_cu_ceced7ae_102004cuda3std3__419piecewise_constructE,(_ZN40_INTERNAL_f4c62309_4_k_cu_ceced7ae_102004cuda3std3__45__cpo4cendE - _ZN40_INTERNAL_f4c62309_4_k_cu_ceced7ae_102004cuda3std3__419piecewise_constructE)
_ZN40_INTERNAL_f4c62309_4_k_cu_ceced7ae_102004cuda3std3__419piecewise_constructE:
	.zero		1
	.type		_ZN40_INTERNAL_f4c62309_4_k_cu_ceced7ae_102004cuda3std3__45__cpo4cendE,@object
	.size		_ZN40_INTERNAL_f4c62309_4_k_cu_ceced7ae_102004cuda3std3__45__cpo4cendE,(_ZN40_INTERNAL_f4c62309_4_k_cu_ceced7ae_102004cuda3std6ranges3__45__cpo4swapE - _ZN40_INTERNAL_f4c62309_4_k_cu_ceced7ae_102004cuda3std3__45__cpo4cendE)
_ZN40_INTERNAL_f4c62309_4_k_cu_ceced7ae_102004cuda3std3__45__cpo4cendE:
	.zero		1
	.type		_ZN40_INTERNAL_f4c62309_4_k_cu_ceced7ae_102004cuda3std6ranges3__45__cpo4swapE,@object
	.size		_ZN40_INTERNAL_f4c62309_4_k_cu_ceced7ae_102004cuda3std6ranges3__45__cpo4swapE,(.L_8 - _ZN40_INTERNAL_f4c62309_4_k_cu_ceced7ae_102004cuda3std6ranges3__45__cpo4swapE)
_ZN40_INTERNAL_f4c62309_4_k_cu_ceced7ae_102004cuda3std6ranges3__45__cpo4swapE:
	.zero		1
.L_8:


//--------------------- .nv.constant0._ZN7cutlass13device_kernelINS_4gemm6kernel13GemmUniversalIN4cute5tupleIJiiiiEEENS1_10collective13CollectiveMmaINS1_34MainloopSm90TmaGmmaWarpSpecializedILi4ENS5_IJNS4_1CILi1EEESB_SB_EEENS1_35KernelTmaWarpSpecializedCooperativeEEENS5_IJNSA_ILi128EEENSA_ILi64EEESF_EEENS_10bfloat16_tENS5_IJlSB_lEEESI_SJ_NS4_8TiledMMAINS4_8MMA_AtomIJNS4_4SM904GMMA27MMA_64x64x16_F32BF16BF16_SSILNSN_5MajorE0ELSP_0ELNSN_7ScaleInE1ELSQ_1EEEEEENS4_6LayoutINS5_IJNSA_ILi2EEESB_SB_EEENS5_IJSB_NSA_ILi0EEESW_EEEEENS5_IJNS4_10UnderscoreESZ_SZ_EEEEENS4_13SM90_TMA_LOADENS4_14ComposedLayoutINS4_7SwizzleILi3ELi4ELi3EEENS4_18smem_ptr_flag_bitsILi16EEENST_INS5_IJNSA_ILi8EEESG_EEENS5_IJSG_SB_EEEEEEEvNS4_8identityES12_S1C_vS1D_EENS_8epilogue10collective6detail29Sm90TmaWarpSpecializedAdapterINS1G_15DefaultEpilogueISI_SJ_SJ_NS1F_6thread17LinearCombinationISI_Li1EffLNS1K_9ScaleType4KindE0ELNS_15FloatRoundStyleE2ESI_EENS1_15EpilogueDefaultEEEEEvvEEEEvNT_6ParamsE --------------------------
	.section	.nv.constant0._ZN7cutlass13device_kernelINS_4gemm6kernel13GemmUniversalIN4cute5tupleIJiiiiEEENS1_10collective13CollectiveMmaINS1_34MainloopSm90TmaGmmaWarpSpecializedILi4ENS5_IJNS4_1CILi1EEESB_SB_EEENS1_35KernelTmaWarpSpecializedCooperativeEEENS5_IJNSA_ILi128EEENSA_ILi64EEESF_EEENS_10bfloat16_tENS5_IJlSB_lEEESI_SJ_NS4_8TiledMMAINS4_8MMA_AtomIJNS4_4SM904GMMA27MMA_64x64x16_F32BF16BF16_SSILNSN_5MajorE0ELSP_0ELNSN_7ScaleInE1ELSQ_1EEEEEENS4_6LayoutINS5_IJNSA_ILi2EEESB_SB_EEENS5_IJSB_NSA_ILi0EEESW_EEEEENS5_IJNS4_10UnderscoreESZ_SZ_EEEEENS4_13SM90_TMA_LOADENS4_14ComposedLayoutINS4_7SwizzleILi3ELi4ELi3EEENS4_18smem_ptr_flag_bitsILi16EEENST_INS5_IJNSA_ILi8EEESG_EEENS5_IJSG_SB_EEEEEEEvNS4_8identityES12_S1C_vS1D_EENS_8epilogue10collective6detail29Sm90TmaWarpSpecializedAdapterINS1G_15DefaultEpilogueISI_SJ_SJ_NS1F_6thread17LinearCombinationISI_Li1EffLNS1K_9ScaleType4KindE0ELNS_15FloatRoundStyleE2ESI_EENS1_15EpilogueDefaultEEEEEvvEEEEvNT_6ParamsE,"a",@progbits
	.sectionflags	@""
	.align	4
.nv.constant0._ZN7cutlass13device_kernelINS_4gemm6kernel13GemmUniversalIN4cute5tupleIJiiiiEEENS1_10collective13CollectiveMmaINS1_34MainloopSm90TmaGmmaWarpSpecializedILi4ENS5_IJNS4_1CILi1EEESB_SB_EEENS1_35KernelTmaWarpSpecializedCooperativeEEENS5_IJNSA_ILi128EEENSA_ILi64EEESF_EEENS_10bfloat16_tENS5_IJlSB_lEEESI_SJ_NS4_8TiledMMAINS4_8MMA_AtomIJNS4_4SM904GMMA27MMA_64x64x16_F32BF16BF16_SSILNSN_5MajorE0ELSP_0ELNSN_7ScaleInE1ELSQ_1EEEEEENS4_6LayoutINS5_IJNSA_ILi2EEESB_SB_EEENS5_IJSB_NSA_ILi0EEESW_EEEEENS5_IJNS4_10UnderscoreESZ_SZ_EEEEENS4_13SM90_TMA_LOADENS4_14ComposedLayoutINS4_7SwizzleILi3ELi4ELi3EEENS4_18smem_ptr_flag_bitsILi16EEENST_INS5_IJNSA_ILi8EEESG_EEENS5_IJSG_SB_EEEEEEEvNS4_8identityES12_S1C_vS1D_EENS_8epilogue10collective6detail29Sm90TmaWarpSpecializedAdapterINS1G_15DefaultEpilogueISI_SJ_SJ_NS1F_6thread17LinearCombinationISI_Li1EffLNS1K_9ScaleType4KindE0ELNS_15FloatRoundStyleE2ESI_EENS1_15EpilogueDefaultEEEEEvvEEEEvNT_6ParamsE:
	.zero		1664


//--------------------- SYMBOLS --------------------------

	.type		.nv.reservedSmem.offset0,@object
	.size		.nv.reservedSmem.offset0,0x4
	.type		__assertfail,@function
